//
// Generated by NVIDIA NVVM Compiler
//
// Compiler Build ID: CL-36424714
// Cuda compilation tools, release 13.0, V13.0.88
// Based on NVVM 20.0.0
//

.version 9.0
.target sm_100
.address_size 64

	// .globl	_Z9four_condPiS_S_S_iiiPb
.extern .func  (.param .b64 func_retval0) malloc
(
	.param .b64 malloc_param_0
)
;

.visible .entry _Z9four_condPiS_S_S_iiiPb(
	.param .u64 .ptr .align 1 _Z9four_condPiS_S_S_iiiPb_param_0,
	.param .u64 .ptr .align 1 _Z9four_condPiS_S_S_iiiPb_param_1,
	.param .u64 .ptr .align 1 _Z9four_condPiS_S_S_iiiPb_param_2,
	.param .u64 .ptr .align 1 _Z9four_condPiS_S_S_iiiPb_param_3,
	.param .u32 _Z9four_condPiS_S_S_iiiPb_param_4,
	.param .u32 _Z9four_condPiS_S_S_iiiPb_param_5,
	.param .u32 _Z9four_condPiS_S_S_iiiPb_param_6,
	.param .u64 .ptr .align 1 _Z9four_condPiS_S_S_iiiPb_param_7
)
{
	.reg .pred 	%p<31>;
	.reg .b16 	%rs<2>;
	.reg .b32 	%r<26>;
	.reg .b64 	%rd<18>;

	ld.param.u64 	%rd1, [_Z9four_condPiS_S_S_iiiPb_param_0];
	ld.param.u64 	%rd2, [_Z9four_condPiS_S_S_iiiPb_param_1];
	ld.param.u64 	%rd3, [_Z9four_condPiS_S_S_iiiPb_param_2];
	ld.param.u64 	%rd4, [_Z9four_condPiS_S_S_iiiPb_param_3];
	ld.param.u32 	%r6, [_Z9four_condPiS_S_S_iiiPb_param_4];
	ld.param.u32 	%r7, [_Z9four_condPiS_S_S_iiiPb_param_5];
	ld.param.u32 	%r8, [_Z9four_condPiS_S_S_iiiPb_param_6];
	ld.param.u64 	%rd5, [_Z9four_condPiS_S_S_iiiPb_param_7];
	mov.u32 	%r9, %ctaid.x;
	shl.b32 	%r10, %r9, 8;
	mov.u32 	%r11, %tid.x;
	add.s32 	%r1, %r10, %r11;
	setp.ge.s32 	%p2, %r1, %r8;
	@%p2 bra 	$L__BB0_11;
	cvta.to.global.u64 	%rd6, %rd2;
	cvta.to.global.u64 	%rd7, %rd4;
	cvta.to.global.u64 	%rd8, %rd1;
	cvta.to.global.u64 	%rd9, %rd3;
	mul.wide.s32 	%rd10, %r1, 4;
	add.s64 	%rd11, %rd6, %rd10;
	ld.global.u32 	%r2, [%rd11];
	add.s64 	%rd12, %rd7, %rd10;
	ld.global.u32 	%r3, [%rd12];
	add.s64 	%rd13, %rd8, %rd10;
	ld.global.u32 	%r4, [%rd13];
	add.s64 	%rd14, %rd9, %rd10;
	ld.global.u32 	%r5, [%rd14];
	setp.ne.s32 	%p3, %r4, 1;
	@%p3 bra 	$L__BB0_3;
	setp.eq.s32 	%p10, %r2, 1;
	setp.eq.s32 	%p11, %r2, %r7;
	or.pred  	%p12, %p10, %p11;
	mov.pred 	%p30, 0;
	@%p12 bra 	$L__BB0_10;
	bra.uni 	$L__BB0_5;
$L__BB0_3:
	setp.ne.s32 	%p4, %r4, %r6;
	@%p4 bra 	$L__BB0_5;
	setp.eq.s32 	%p6, %r2, %r7;
	setp.eq.s32 	%p7, %r2, 1;
	or.pred  	%p8, %p6, %p7;
	mov.pred 	%p30, 0;
	@%p8 bra 	$L__BB0_10;
$L__BB0_5:
	setp.ne.s32 	%p13, %r5, 1;
	@%p13 bra 	$L__BB0_7;
	setp.eq.s32 	%p20, %r3, 1;
	setp.eq.s32 	%p21, %r3, %r7;
	or.pred  	%p22, %p20, %p21;
	mov.pred 	%p30, 0;
	@%p22 bra 	$L__BB0_10;
	bra.uni 	$L__BB0_9;
$L__BB0_7:
	setp.ne.s32 	%p14, %r5, %r6;
	@%p14 bra 	$L__BB0_9;
	setp.eq.s32 	%p16, %r3, %r7;
	setp.eq.s32 	%p17, %r3, 1;
	or.pred  	%p18, %p16, %p17;
	mov.pred 	%p30, 0;
	@%p18 bra 	$L__BB0_10;
$L__BB0_9:
	mov.pred 	%p30, -1;
$L__BB0_10:
	sub.s32 	%r12, %r2, %r3;
	abs.s32 	%r13, %r12;
	sub.s32 	%r14, %r4, %r5;
	abs.s32 	%r15, %r14;
	sub.s32 	%r16, %r13, %r15;
	abs.s32 	%r17, %r16;
	cvt.s64.s32 	%rd15, %r1;
	and.b32  	%r19, %r17, 1;
	setp.eq.b32 	%p24, %r19, 1;
	setp.gt.s32 	%p25, %r17, 1;
	and.pred  	%p26, %p25, %p24;
	sub.s32 	%r20, %r5, %r4;
	abs.s32 	%r21, %r20;
	min.s32 	%r22, %r21, %r13;
	shl.b32 	%r24, %r22, 1;
	add.s32 	%r25, %r17, 3;
	setp.ge.s32 	%p27, %r24, %r25;
	and.pred  	%p28, %p30, %p26;
	and.pred  	%p29, %p28, %p27;
	selp.u16 	%rs1, 1, 0, %p29;
	cvta.to.global.u64 	%rd16, %rd5;
	add.s64 	%rd17, %rd16, %rd15;
	st.global.u8 	[%rd17], %rs1;
$L__BB0_11:
	ret;

}
	// .globl	_Z17make_three_pointsPiS_S_S_S_S_S_S_ii
.visible .entry _Z17make_three_pointsPiS_S_S_S_S_S_S_ii(
	.param .u64 .ptr .align 1 _Z17make_three_pointsPiS_S_S_S_S_S_S_ii_param_0,
	.param .u64 .ptr .align 1 _Z17make_three_pointsPiS_S_S_S_S_S_S_ii_param_1,
	.param .u64 .ptr .align 1 _Z17make_three_pointsPiS_S_S_S_S_S_S_ii_param_2,
	.param .u64 .ptr .align 1 _Z17make_three_pointsPiS_S_S_S_S_S_S_ii_param_3,
	.param .u64 .ptr .align 1 _Z17make_three_pointsPiS_S_S_S_S_S_S_ii_param_4,
	.param .u64 .ptr .align 1 _Z17make_three_pointsPiS_S_S_S_S_S_S_ii_param_5,
	.param .u64 .ptr .align 1 _Z17make_three_pointsPiS_S_S_S_S_S_S_ii_param_6,
	.param .u64 .ptr .align 1 _Z17make_three_pointsPiS_S_S_S_S_S_S_ii_param_7,
	.param .u32 _Z17make_three_pointsPiS_S_S_S_S_S_S_ii_param_8,
	.param .u32 _Z17make_three_pointsPiS_S_S_S_S_S_S_ii_param_9
)
{
	.reg .pred 	%p<16>;
	.reg .b16 	%rs<34>;
	.reg .b32 	%r<177>;
	.reg .b64 	%rd<75>;

	ld.param.u64 	%rd23, [_Z17make_three_pointsPiS_S_S_S_S_S_S_ii_param_0];
	ld.param.u64 	%rd24, [_Z17make_three_pointsPiS_S_S_S_S_S_S_ii_param_1];
	ld.param.u64 	%rd25, [_Z17make_three_pointsPiS_S_S_S_S_S_S_ii_param_2];
	ld.param.u64 	%rd26, [_Z17make_three_pointsPiS_S_S_S_S_S_S_ii_param_3];
	ld.param.u64 	%rd27, [_Z17make_three_pointsPiS_S_S_S_S_S_S_ii_param_4];
	ld.param.u64 	%rd28, [_Z17make_three_pointsPiS_S_S_S_S_S_S_ii_param_5];
	ld.param.u64 	%rd29, [_Z17make_three_pointsPiS_S_S_S_S_S_S_ii_param_6];
	ld.param.u64 	%rd30, [_Z17make_three_pointsPiS_S_S_S_S_S_S_ii_param_7];
	ld.param.u32 	%r39, [_Z17make_three_pointsPiS_S_S_S_S_S_S_ii_param_8];
	ld.param.u32 	%r40, [_Z17make_three_pointsPiS_S_S_S_S_S_S_ii_param_9];
	cvta.to.global.u64 	%rd1, %rd30;
	cvta.to.global.u64 	%rd2, %rd29;
	cvta.to.global.u64 	%rd3, %rd28;
	cvta.to.global.u64 	%rd4, %rd27;
	cvta.to.global.u64 	%rd5, %rd26;
	cvta.to.global.u64 	%rd6, %rd24;
	cvta.to.global.u64 	%rd7, %rd25;
	cvta.to.global.u64 	%rd8, %rd23;
	mov.u32 	%r41, %ctaid.x;
	shl.b32 	%r42, %r41, 8;
	mov.u32 	%r43, %tid.x;
	add.s32 	%r44, %r42, %r43;
	mul.lo.s32 	%r1, %r40, %r39;
	add.s32 	%r45, %r1, -1;
	mul.lo.s32 	%r46, %r45, %r1;
	add.s32 	%r2, %r1, -2;
	mul.lo.s32 	%r47, %r46, %r2;
	mul.hi.s32 	%r48, %r47, 715827883;
	shr.u32 	%r49, %r48, 31;
	add.s32 	%r50, %r48, %r49;
	setp.ge.s32 	%p1, %r44, %r50;
	setp.lt.s32 	%p2, %r1, 1;
	or.pred  	%p3, %p1, %p2;
	@%p3 bra 	$L__BB1_19;
	add.s64 	%rd9, %rd7, 16;
	add.s64 	%rd10, %rd4, 16;
	add.s64 	%rd11, %rd3, 16;
	add.s64 	%rd12, %rd2, 16;
	mov.b32 	%r157, 0;
	mov.b16 	%rs30, 0;
	mov.u16 	%rs31, %rs30;
	mov.u32 	%r168, %r157;
$L__BB1_2:
	add.s32 	%r5, %r157, 1;
	setp.ge.s32 	%p4, %r5, %r1;
	@%p4 bra 	$L__BB1_18;
	mul.wide.u32 	%rd31, %r157, 4;
	add.s64 	%rd13, %rd8, %rd31;
	add.s64 	%rd14, %rd6, %rd31;
	mov.b32 	%r169, 0;
	mov.b16 	%rs32, 0;
	mov.u16 	%rs33, %rs32;
	mov.u32 	%r170, %r5;
	mov.u32 	%r171, %r157;
	bra.uni 	$L__BB1_14;
$L__BB1_4:
	add.s32 	%r163, %r174, 2;
$L__BB1_5:
	add.s32 	%r105, %r157, %r169;
	sub.s32 	%r106, %r2, %r105;
	and.b32  	%r107, %r106, 7;
	setp.eq.s32 	%p8, %r107, 0;
	@%p8 bra 	$L__BB1_13;
	cvt.u16.u32 	%rs13, %r1;
	add.s16 	%rs14, %rs31, %rs33;
	sub.s16 	%rs15, %rs13, %rs14;
	add.s16 	%rs16, %rs15, 6;
	cvt.u32.u16 	%r109, %rs16;
	and.b32  	%r110, %r109, 7;
	add.s32 	%r111, %r110, -1;
	setp.lt.u32 	%p9, %r111, 3;
	@%p9 bra 	$L__BB1_8;
	ld.global.u32 	%r112, [%rd13];
	mul.wide.s32 	%rd43, %r168, 4;
	add.s64 	%rd44, %rd7, %rd43;
	st.global.u32 	[%rd44], %r112;
	ld.global.u32 	%r113, [%rd14];
	add.s64 	%rd45, %rd5, %rd43;
	st.global.u32 	[%rd45], %r113;
	ld.global.u32 	%r114, [%rd15];
	add.s64 	%rd46, %rd4, %rd43;
	st.global.u32 	[%rd46], %r114;
	ld.global.u32 	%r115, [%rd16];
	add.s64 	%rd47, %rd3, %rd43;
	st.global.u32 	[%rd47], %r115;
	mul.wide.u32 	%rd48, %r163, 4;
	add.s64 	%rd49, %rd8, %rd48;
	ld.global.u32 	%r116, [%rd49];
	add.s64 	%rd50, %rd2, %rd43;
	st.global.u32 	[%rd50], %r116;
	add.s64 	%rd51, %rd6, %rd48;
	ld.global.u32 	%r117, [%rd51];
	add.s64 	%rd52, %rd1, %rd43;
	st.global.u32 	[%rd52], %r117;
	ld.global.u32 	%r118, [%rd13];
	st.global.u32 	[%rd44+4], %r118;
	ld.global.u32 	%r119, [%rd14];
	st.global.u32 	[%rd45+4], %r119;
	ld.global.u32 	%r120, [%rd15];
	st.global.u32 	[%rd46+4], %r120;
	ld.global.u32 	%r121, [%rd16];
	st.global.u32 	[%rd47+4], %r121;
	ld.global.u32 	%r122, [%rd49+4];
	st.global.u32 	[%rd50+4], %r122;
	ld.global.u32 	%r123, [%rd51+4];
	st.global.u32 	[%rd52+4], %r123;
	ld.global.u32 	%r124, [%rd13];
	st.global.u32 	[%rd44+8], %r124;
	ld.global.u32 	%r125, [%rd14];
	st.global.u32 	[%rd45+8], %r125;
	ld.global.u32 	%r126, [%rd15];
	st.global.u32 	[%rd46+8], %r126;
	ld.global.u32 	%r127, [%rd16];
	st.global.u32 	[%rd47+8], %r127;
	ld.global.u32 	%r128, [%rd49+8];
	st.global.u32 	[%rd50+8], %r128;
	ld.global.u32 	%r129, [%rd51+8];
	st.global.u32 	[%rd52+8], %r129;
	ld.global.u32 	%r130, [%rd13];
	st.global.u32 	[%rd44+12], %r130;
	ld.global.u32 	%r131, [%rd14];
	st.global.u32 	[%rd45+12], %r131;
	ld.global.u32 	%r132, [%rd15];
	st.global.u32 	[%rd46+12], %r132;
	ld.global.u32 	%r133, [%rd16];
	st.global.u32 	[%rd47+12], %r133;
	ld.global.u32 	%r134, [%rd49+12];
	st.global.u32 	[%rd50+12], %r134;
	ld.global.u32 	%r135, [%rd51+12];
	st.global.u32 	[%rd52+12], %r135;
	add.s32 	%r168, %r168, 4;
	add.s32 	%r163, %r163, 4;
$L__BB1_8:
	cvt.u16.u32 	%rs17, %r1;
	add.s16 	%rs18, %rs31, %rs33;
	sub.s16 	%rs19, %rs17, %rs18;
	add.s16 	%rs20, %rs19, 6;
	cvt.u32.u16 	%r136, %rs20;
	and.b32  	%r137, %r136, 3;
	setp.eq.s32 	%p10, %r137, 0;
	@%p10 bra 	$L__BB1_13;
	xor.b16  	%rs22, %rs17, 2;
	add.s16 	%rs23, %rs30, %rs32;
	sub.s16 	%rs24, %rs22, %rs23;
	and.b16  	%rs25, %rs24, 3;
	setp.eq.s16 	%p11, %rs25, 1;
	@%p11 bra 	$L__BB1_11;
	ld.global.u32 	%r139, [%rd13];
	mul.wide.s32 	%rd53, %r168, 4;
	add.s64 	%rd54, %rd7, %rd53;
	st.global.u32 	[%rd54], %r139;
	ld.global.u32 	%r140, [%rd14];
	add.s64 	%rd55, %rd5, %rd53;
	st.global.u32 	[%rd55], %r140;
	ld.global.u32 	%r141, [%rd15];
	add.s64 	%rd56, %rd4, %rd53;
	st.global.u32 	[%rd56], %r141;
	ld.global.u32 	%r142, [%rd16];
	add.s64 	%rd57, %rd3, %rd53;
	st.global.u32 	[%rd57], %r142;
	mul.wide.u32 	%rd58, %r163, 4;
	add.s64 	%rd59, %rd8, %rd58;
	ld.global.u32 	%r143, [%rd59];
	add.s64 	%rd60, %rd2, %rd53;
	st.global.u32 	[%rd60], %r143;
	add.s64 	%rd61, %rd6, %rd58;
	ld.global.u32 	%r144, [%rd61];
	add.s64 	%rd62, %rd1, %rd53;
	st.global.u32 	[%rd62], %r144;
	ld.global.u32 	%r145, [%rd13];
	st.global.u32 	[%rd54+4], %r145;
	ld.global.u32 	%r146, [%rd14];
	st.global.u32 	[%rd55+4], %r146;
	ld.global.u32 	%r147, [%rd15];
	st.global.u32 	[%rd56+4], %r147;
	ld.global.u32 	%r148, [%rd16];
	st.global.u32 	[%rd57+4], %r148;
	ld.global.u32 	%r149, [%rd59+4];
	st.global.u32 	[%rd60+4], %r149;
	ld.global.u32 	%r150, [%rd61+4];
	st.global.u32 	[%rd62+4], %r150;
	add.s32 	%r168, %r168, 2;
	add.s32 	%r163, %r163, 2;
$L__BB1_11:
	cvt.u16.u32 	%rs26, %r1;
	add.s16 	%rs27, %rs30, %rs32;
	sub.s16 	%rs28, %rs26, %rs27;
	and.b16  	%rs29, %rs28, 1;
	setp.eq.b16 	%p12, %rs29, 1;
	not.pred 	%p13, %p12;
	@%p13 bra 	$L__BB1_13;
	ld.global.u32 	%r151, [%rd13];
	mul.wide.s32 	%rd63, %r168, 4;
	add.s64 	%rd64, %rd7, %rd63;
	st.global.u32 	[%rd64], %r151;
	ld.global.u32 	%r152, [%rd14];
	add.s64 	%rd65, %rd5, %rd63;
	st.global.u32 	[%rd65], %r152;
	ld.global.u32 	%r153, [%rd15];
	add.s64 	%rd66, %rd4, %rd63;
	st.global.u32 	[%rd66], %r153;
	ld.global.u32 	%r154, [%rd16];
	add.s64 	%rd67, %rd3, %rd63;
	st.global.u32 	[%rd67], %r154;
	mul.wide.u32 	%rd68, %r163, 4;
	add.s64 	%rd69, %rd8, %rd68;
	ld.global.u32 	%r155, [%rd69];
	add.s64 	%rd70, %rd2, %rd63;
	st.global.u32 	[%rd70], %r155;
	add.s64 	%rd71, %rd6, %rd68;
	ld.global.u32 	%r156, [%rd71];
	add.s64 	%rd72, %rd1, %rd63;
	st.global.u32 	[%rd72], %r156;
	add.s32 	%r168, %r168, 1;
$L__BB1_13:
	add.s32 	%r170, %r171, 1;
	setp.eq.s32 	%p14, %r170, %r1;
	add.s32 	%r169, %r169, 1;
	add.s16 	%rs33, %rs33, 1;
	add.s16 	%rs32, %rs32, 1;
	@%p14 bra 	$L__BB1_18;
$L__BB1_14:
	mov.u32 	%r174, %r171;
	mov.u32 	%r171, %r170;
	add.s32 	%r28, %r157, %r169;
	sub.s32 	%r29, %r2, %r28;
	add.s32 	%r163, %r174, 2;
	setp.ge.s32 	%p5, %r163, %r1;
	@%p5 bra 	$L__BB1_13;
	mul.wide.u32 	%rd32, %r171, 4;
	add.s64 	%rd15, %rd8, %rd32;
	add.s64 	%rd16, %rd6, %rd32;
	sub.s32 	%r54, %r1, %r28;
	add.s32 	%r55, %r54, -3;
	setp.lt.u32 	%p6, %r55, 7;
	@%p6 bra 	$L__BB1_5;
	and.b32  	%r56, %r29, -8;
	neg.s32 	%r173, %r56;
	mul.wide.u32 	%rd33, %r174, 4;
	add.s64 	%rd34, %rd6, %rd33;
	add.s64 	%rd74, %rd34, 20;
	add.s64 	%rd35, %rd8, %rd33;
	add.s64 	%rd73, %rd35, 20;
$L__BB1_17:
	.pragma "nounroll";
	mul.wide.s32 	%rd36, %r168, 4;
	add.s64 	%rd37, %rd9, %rd36;
	add.s64 	%rd38, %rd5, %rd36;
	add.s64 	%rd39, %rd10, %rd36;
	add.s64 	%rd40, %rd11, %rd36;
	add.s64 	%rd41, %rd12, %rd36;
	add.s64 	%rd42, %rd1, %rd36;
	ld.global.u32 	%r57, [%rd13];
	st.global.u32 	[%rd37+-16], %r57;
	ld.global.u32 	%r58, [%rd14];
	st.global.u32 	[%rd38], %r58;
	ld.global.u32 	%r59, [%rd15];
	st.global.u32 	[%rd39+-16], %r59;
	ld.global.u32 	%r60, [%rd16];
	st.global.u32 	[%rd40+-16], %r60;
	ld.global.u32 	%r61, [%rd73+-12];
	st.global.u32 	[%rd41+-16], %r61;
	ld.global.u32 	%r62, [%rd74+-12];
	st.global.u32 	[%rd42], %r62;
	ld.global.u32 	%r63, [%rd13];
	st.global.u32 	[%rd37+-12], %r63;
	ld.global.u32 	%r64, [%rd14];
	st.global.u32 	[%rd38+4], %r64;
	ld.global.u32 	%r65, [%rd15];
	st.global.u32 	[%rd39+-12], %r65;
	ld.global.u32 	%r66, [%rd16];
	st.global.u32 	[%rd40+-12], %r66;
	ld.global.u32 	%r67, [%rd73+-8];
	st.global.u32 	[%rd41+-12], %r67;
	ld.global.u32 	%r68, [%rd74+-8];
	st.global.u32 	[%rd42+4], %r68;
	ld.global.u32 	%r69, [%rd13];
	st.global.u32 	[%rd37+-8], %r69;
	ld.global.u32 	%r70, [%rd14];
	st.global.u32 	[%rd38+8], %r70;
	ld.global.u32 	%r71, [%rd15];
	st.global.u32 	[%rd39+-8], %r71;
	ld.global.u32 	%r72, [%rd16];
	st.global.u32 	[%rd40+-8], %r72;
	ld.global.u32 	%r73, [%rd73+-4];
	st.global.u32 	[%rd41+-8], %r73;
	ld.global.u32 	%r74, [%rd74+-4];
	st.global.u32 	[%rd42+8], %r74;
	ld.global.u32 	%r75, [%rd13];
	st.global.u32 	[%rd37+-4], %r75;
	ld.global.u32 	%r76, [%rd14];
	st.global.u32 	[%rd38+12], %r76;
	ld.global.u32 	%r77, [%rd15];
	st.global.u32 	[%rd39+-4], %r77;
	ld.global.u32 	%r78, [%rd16];
	st.global.u32 	[%rd40+-4], %r78;
	ld.global.u32 	%r79, [%rd73];
	st.global.u32 	[%rd41+-4], %r79;
	ld.global.u32 	%r80, [%rd74];
	st.global.u32 	[%rd42+12], %r80;
	ld.global.u32 	%r81, [%rd13];
	st.global.u32 	[%rd37], %r81;
	ld.global.u32 	%r82, [%rd14];
	st.global.u32 	[%rd38+16], %r82;
	ld.global.u32 	%r83, [%rd15];
	st.global.u32 	[%rd39], %r83;
	ld.global.u32 	%r84, [%rd16];
	st.global.u32 	[%rd40], %r84;
	ld.global.u32 	%r85, [%rd73+4];
	st.global.u32 	[%rd41], %r85;
	ld.global.u32 	%r86, [%rd74+4];
	st.global.u32 	[%rd42+16], %r86;
	ld.global.u32 	%r87, [%rd13];
	st.global.u32 	[%rd37+4], %r87;
	ld.global.u32 	%r88, [%rd14];
	st.global.u32 	[%rd38+20], %r88;
	ld.global.u32 	%r89, [%rd15];
	st.global.u32 	[%rd39+4], %r89;
	ld.global.u32 	%r90, [%rd16];
	st.global.u32 	[%rd40+4], %r90;
	ld.global.u32 	%r91, [%rd73+8];
	st.global.u32 	[%rd41+4], %r91;
	ld.global.u32 	%r92, [%rd74+8];
	st.global.u32 	[%rd42+20], %r92;
	ld.global.u32 	%r93, [%rd13];
	st.global.u32 	[%rd37+8], %r93;
	ld.global.u32 	%r94, [%rd14];
	st.global.u32 	[%rd38+24], %r94;
	ld.global.u32 	%r95, [%rd15];
	st.global.u32 	[%rd39+8], %r95;
	ld.global.u32 	%r96, [%rd16];
	st.global.u32 	[%rd40+8], %r96;
	ld.global.u32 	%r97, [%rd73+12];
	st.global.u32 	[%rd41+8], %r97;
	ld.global.u32 	%r98, [%rd74+12];
	st.global.u32 	[%rd42+24], %r98;
	ld.global.u32 	%r99, [%rd13];
	st.global.u32 	[%rd37+12], %r99;
	ld.global.u32 	%r100, [%rd14];
	st.global.u32 	[%rd38+28], %r100;
	ld.global.u32 	%r101, [%rd15];
	st.global.u32 	[%rd39+12], %r101;
	ld.global.u32 	%r102, [%rd16];
	st.global.u32 	[%rd40+12], %r102;
	ld.global.u32 	%r103, [%rd73+16];
	st.global.u32 	[%rd41+12], %r103;
	ld.global.u32 	%r104, [%rd74+16];
	st.global.u32 	[%rd42+28], %r104;
	add.s32 	%r168, %r168, 8;
	add.s32 	%r174, %r174, 8;
	add.s32 	%r173, %r173, 8;
	add.s64 	%rd74, %rd74, 32;
	add.s64 	%rd73, %rd73, 32;
	setp.eq.s32 	%p7, %r173, 0;
	@%p7 bra 	$L__BB1_4;
	bra.uni 	$L__BB1_17;
$L__BB1_18:
	setp.ne.s32 	%p15, %r5, %r1;
	add.s16 	%rs31, %rs31, 1;
	add.s16 	%rs30, %rs30, 1;
	mov.u32 	%r157, %r5;
	@%p15 bra 	$L__BB1_2;
$L__BB1_19:
	ret;

}
	// .globl	_Z4findPiS_S_S_S_S_S_S_S_S_S_S_iiiPb
.visible .entry _Z4findPiS_S_S_S_S_S_S_S_S_S_S_iiiPb(
	.param .u64 .ptr .align 1 _Z4findPiS_S_S_S_S_S_S_S_S_S_S_iiiPb_param_0,
	.param .u64 .ptr .align 1 _Z4findPiS_S_S_S_S_S_S_S_S_S_S_iiiPb_param_1,
	.param .u64 .ptr .align 1 _Z4findPiS_S_S_S_S_S_S_S_S_S_S_iiiPb_param_2,
	.param .u64 .ptr .align 1 _Z4findPiS_S_S_S_S_S_S_S_S_S_S_iiiPb_param_3,
	.param .u64 .ptr .align 1 _Z4findPiS_S_S_S_S_S_S_S_S_S_S_iiiPb_param_4,
	.param .u64 .ptr .align 1 _Z4findPiS_S_S_S_S_S_S_S_S_S_S_iiiPb_param_5,
	.param .u64 .ptr .align 1 _Z4findPiS_S_S_S_S_S_S_S_S_S_S_iiiPb_param_6,
	.param .u64 .ptr .align 1 _Z4findPiS_S_S_S_S_S_S_S_S_S_S_iiiPb_param_7,
	.param .u64 .ptr .align 1 _Z4findPiS_S_S_S_S_S_S_S_S_S_S_iiiPb_param_8,
	.param .u64 .ptr .align 1 _Z4findPiS_S_S_S_S_S_S_S_S_S_S_iiiPb_param_9,
	.param .u64 .ptr .align 1 _Z4findPiS_S_S_S_S_S_S_S_S_S_S_iiiPb_param_10,
	.param .u64 .ptr .align 1 _Z4findPiS_S_S_S_S_S_S_S_S_S_S_iiiPb_param_11,
	.param .u32 _Z4findPiS_S_S_S_S_S_S_S_S_S_S_iiiPb_param_12,
	.param .u32 _Z4findPiS_S_S_S_S_S_S_S_S_S_S_iiiPb_param_13,
	.param .u32 _Z4findPiS_S_S_S_S_S_S_S_S_S_S_iiiPb_param_14,
	.param .u64 .ptr .align 1 _Z4findPiS_S_S_S_S_S_S_S_S_S_S_iiiPb_param_15
)
{
	.local .align 8 .b8 	__local_depot2[2000];
	.reg .b64 	%SP;
	.reg .b64 	%SPL;
	.reg .pred 	%p<37>;
	.reg .b16 	%rs<24>;
	.reg .b32 	%r<268>;
	.reg .b64 	%rd<100>;

	mov.u64 	%SPL, __local_depot2;
	ld.param.u64 	%rd36, [_Z4findPiS_S_S_S_S_S_S_S_S_S_S_iiiPb_param_0];
	ld.param.u64 	%rd37, [_Z4findPiS_S_S_S_S_S_S_S_S_S_S_iiiPb_param_1];
	ld.param.u64 	%rd38, [_Z4findPiS_S_S_S_S_S_S_S_S_S_S_iiiPb_param_2];
	ld.param.u64 	%rd39, [_Z4findPiS_S_S_S_S_S_S_S_S_S_S_iiiPb_param_3];
	ld.param.u64 	%rd41, [_Z4findPiS_S_S_S_S_S_S_S_S_S_S_iiiPb_param_4];
	ld.param.u64 	%rd42, [_Z4findPiS_S_S_S_S_S_S_S_S_S_S_iiiPb_param_5];
	ld.param.u64 	%rd43, [_Z4findPiS_S_S_S_S_S_S_S_S_S_S_iiiPb_param_6];
	ld.param.u64 	%rd44, [_Z4findPiS_S_S_S_S_S_S_S_S_S_S_iiiPb_param_7];
	ld.param.u64 	%rd45, [_Z4findPiS_S_S_S_S_S_S_S_S_S_S_iiiPb_param_8];
	ld.param.u64 	%rd46, [_Z4findPiS_S_S_S_S_S_S_S_S_S_S_iiiPb_param_9];
	ld.param.u64 	%rd47, [_Z4findPiS_S_S_S_S_S_S_S_S_S_S_iiiPb_param_10];
	ld.param.u64 	%rd48, [_Z4findPiS_S_S_S_S_S_S_S_S_S_S_iiiPb_param_11];
	ld.param.u32 	%r51, [_Z4findPiS_S_S_S_S_S_S_S_S_S_S_iiiPb_param_12];
	ld.param.u32 	%r52, [_Z4findPiS_S_S_S_S_S_S_S_S_S_S_iiiPb_param_13];
	ld.param.u32 	%r53, [_Z4findPiS_S_S_S_S_S_S_S_S_S_S_iiiPb_param_14];
	ld.param.u64 	%rd40, [_Z4findPiS_S_S_S_S_S_S_S_S_S_S_iiiPb_param_15];
	cvta.to.global.u64 	%rd1, %rd46;
	cvta.to.global.u64 	%rd2, %rd45;
	cvta.to.global.u64 	%rd3, %rd44;
	cvta.to.global.u64 	%rd4, %rd43;
	cvta.to.global.u64 	%rd5, %rd42;
	cvta.to.global.u64 	%rd6, %rd41;
	cvta.to.global.u64 	%rd7, %rd48;
	cvta.to.global.u64 	%rd8, %rd47;
	add.u64 	%rd9, %SPL, 0;
	add.u64 	%rd10, %SPL, 1000;
	mov.u32 	%r54, %ctaid.x;
	shl.b32 	%r55, %r54, 8;
	mov.u32 	%r56, %tid.x;
	add.s32 	%r1, %r55, %r56;
	setp.ge.s32 	%p1, %r1, %r53;
	@%p1 bra 	$L__BB2_49;
	cvta.to.global.u64 	%rd51, %rd36;
	cvta.to.global.u64 	%rd52, %rd37;
	cvta.to.global.u64 	%rd53, %rd38;
	cvta.to.global.u64 	%rd54, %rd39;
	mul.lo.s32 	%r2, %r52, %r51;
	add.s32 	%r57, %r2, -1;
	mul.lo.s32 	%r58, %r57, %r2;
	add.s32 	%r59, %r2, -2;
	mul.lo.s32 	%r60, %r58, %r59;
	mul.hi.s32 	%r61, %r60, 715827883;
	shr.u32 	%r62, %r61, 31;
	add.s32 	%r3, %r61, %r62;
	mul.wide.s32 	%rd55, %r1, 4;
	add.s64 	%rd56, %rd51, %rd55;
	ld.global.u32 	%r4, [%rd56];
	add.s64 	%rd57, %rd52, %rd55;
	ld.global.u32 	%r5, [%rd57];
	add.s64 	%rd58, %rd53, %rd55;
	ld.global.u32 	%r6, [%rd58];
	add.s64 	%rd59, %rd54, %rd55;
	ld.global.u32 	%r7, [%rd59];
	add.s32 	%r63, %r51, %r52;
	add.s32 	%r8, %r63, -1;
	mul.lo.s32 	%r9, %r8, 5;
	mul.wide.s32 	%rd60, %r2, 4;
	{ // callseq 0, 0
	.param .b64 param0;
	st.param.b64 	[param0], %rd60;
	.param .b64 retval0;
	call.uni (retval0), 
	malloc, 
	(
	param0
	);
	ld.param.b64 	%rd61, [retval0];
	} // callseq 0
	setp.lt.s32 	%p2, %r60, 6;
	mov.b16 	%rs2, 1;
	mov.u16 	%rs23, %rs2;
	@%p2 bra 	$L__BB2_48;
	setp.lt.s32 	%p3, %r2, 1;
	@%p3 bra 	$L__BB2_38;
	setp.gt.s32 	%p13, %r8, 0;
	@%p13 bra 	$L__BB2_12;
	mov.b32 	%r261, 0;
$L__BB2_5:
	mul.wide.u32 	%rd68, %r261, 4;
	add.s64 	%rd28, %rd6, %rd68;
	add.s64 	%rd29, %rd5, %rd68;
	add.s64 	%rd30, %rd4, %rd68;
	add.s64 	%rd31, %rd3, %rd68;
	add.s64 	%rd32, %rd2, %rd68;
	add.s64 	%rd33, %rd1, %rd68;
	mov.b32 	%r262, 0;
$L__BB2_6:
	mul.wide.u32 	%rd69, %r262, 4;
	add.s64 	%rd70, %rd8, %rd69;
	ld.global.u32 	%r72, [%rd70];
	add.s64 	%rd71, %rd7, %rd69;
	ld.global.u32 	%r73, [%rd71];
	ld.global.u32 	%r74, [%rd28];
	ld.global.u32 	%r75, [%rd29];
	sub.s32 	%r76, %r72, %r74;
	abs.s32 	%r77, %r76;
	sub.s32 	%r78, %r73, %r75;
	abs.s32 	%r79, %r78;
	add.s32 	%r80, %r79, %r77;
	sub.s32 	%r81, %r72, %r4;
	abs.s32 	%r82, %r81;
	sub.s32 	%r83, %r73, %r5;
	abs.s32 	%r84, %r83;
	sub.s32 	%r85, %r6, %r74;
	abs.s32 	%r86, %r85;
	sub.s32 	%r87, %r7, %r75;
	abs.s32 	%r88, %r87;
	add.s32 	%r89, %r84, %r82;
	add.s32 	%r90, %r89, %r86;
	add.s32 	%r91, %r90, %r88;
	sub.s32 	%r92, %r72, %r6;
	abs.s32 	%r93, %r92;
	sub.s32 	%r94, %r73, %r7;
	abs.s32 	%r95, %r94;
	sub.s32 	%r96, %r4, %r74;
	abs.s32 	%r97, %r96;
	sub.s32 	%r98, %r5, %r75;
	abs.s32 	%r99, %r98;
	add.s32 	%r100, %r95, %r93;
	add.s32 	%r101, %r100, %r97;
	add.s32 	%r102, %r101, %r99;
	min.s32 	%r103, %r91, %r102;
	add.s32 	%r104, %r103, 1;
	min.s32 	%r105, %r80, %r104;
	ld.global.u32 	%r106, [%rd30];
	ld.global.u32 	%r107, [%rd31];
	sub.s32 	%r108, %r72, %r106;
	abs.s32 	%r109, %r108;
	sub.s32 	%r110, %r73, %r107;
	abs.s32 	%r111, %r110;
	add.s32 	%r112, %r111, %r109;
	sub.s32 	%r113, %r6, %r106;
	abs.s32 	%r114, %r113;
	sub.s32 	%r115, %r7, %r107;
	abs.s32 	%r116, %r115;
	add.s32 	%r117, %r89, %r114;
	add.s32 	%r118, %r117, %r116;
	sub.s32 	%r119, %r4, %r106;
	abs.s32 	%r120, %r119;
	sub.s32 	%r121, %r5, %r107;
	abs.s32 	%r122, %r121;
	add.s32 	%r123, %r100, %r120;
	add.s32 	%r124, %r123, %r122;
	min.s32 	%r125, %r118, %r124;
	add.s32 	%r126, %r125, 1;
	min.s32 	%r127, %r112, %r126;
	ld.global.u32 	%r128, [%rd32];
	ld.global.u32 	%r129, [%rd33];
	sub.s32 	%r130, %r72, %r128;
	abs.s32 	%r131, %r130;
	sub.s32 	%r132, %r73, %r129;
	abs.s32 	%r133, %r132;
	add.s32 	%r134, %r133, %r131;
	sub.s32 	%r135, %r6, %r128;
	abs.s32 	%r136, %r135;
	sub.s32 	%r137, %r7, %r129;
	abs.s32 	%r138, %r137;
	add.s32 	%r139, %r89, %r136;
	add.s32 	%r140, %r139, %r138;
	sub.s32 	%r141, %r4, %r128;
	abs.s32 	%r142, %r141;
	sub.s32 	%r143, %r5, %r129;
	abs.s32 	%r144, %r143;
	add.s32 	%r145, %r100, %r142;
	add.s32 	%r146, %r145, %r144;
	min.s32 	%r147, %r140, %r146;
	add.s32 	%r148, %r147, 1;
	min.s32 	%r149, %r134, %r148;
	mad.lo.s32 	%r150, %r105, %r8, %r127;
	mad.lo.s32 	%r32, %r150, %r8, %r149;
	mul.lo.s32 	%r151, %r105, 5;
	mul.lo.s32 	%r152, %r127, 3;
	xor.b32  	%r153, %r152, %r151;
	xor.b32  	%r154, %r153, %r149;
	mul.lo.s32 	%r155, %r149, 7;
	xor.b32  	%r156, %r105, %r155;
	xor.b32  	%r157, %r156, %r152;
	cvt.s64.s32 	%rd72, %r154;
	add.s64 	%rd34, %rd9, %rd72;
	ld.local.u8 	%rs8, [%rd34];
	setp.eq.s16 	%p14, %rs8, 0;
	cvt.s64.s32 	%rd73, %r157;
	add.s64 	%rd35, %rd10, %rd73;
	@%p14 bra 	$L__BB2_36;
	ld.local.u8 	%rs9, [%rd35];
	setp.eq.s16 	%p15, %rs9, 0;
	@%p15 bra 	$L__BB2_36;
	setp.eq.s32 	%p16, %r262, 0;
	@%p16 bra 	$L__BB2_37;
	mov.b32 	%r263, 0;
$L__BB2_10:
	mul.wide.u32 	%rd74, %r263, 4;
	add.s64 	%rd75, %rd61, %rd74;
	ld.u32 	%r159, [%rd75];
	setp.eq.s32 	%p17, %r159, %r32;
	@%p17 bra 	$L__BB2_35;
	add.s32 	%r263, %r263, 1;
	setp.eq.s32 	%p18, %r263, %r262;
	@%p18 bra 	$L__BB2_37;
	bra.uni 	$L__BB2_10;
$L__BB2_12:
	max.s32 	%r161, %r9, 1;
	and.b32  	%r10, %r161, 15;
	and.b32  	%r11, %r161, 7;
	add.s32 	%r12, %r11, -1;
	and.b32  	%r13, %r161, 2147483632;
	and.b32  	%r14, %r161, 3;
	neg.s32 	%r15, %r13;
	mov.b32 	%r254, 0;
$L__BB2_13:
	setp.lt.s32 	%p21, %r9, 16;
	mov.b32 	%r259, 0;
	@%p21 bra 	$L__BB2_16;
	add.s64 	%rd99, %rd10, 8;
	add.s64 	%rd98, %rd9, 8;
	mov.u32 	%r255, %r15;
$L__BB2_15:
	.pragma "nounroll";
	mov.b32 	%r163, 0;
	st.local.v2.b32 	[%rd98+-8], {%r163, %r163};
	st.local.v2.b32 	[%rd99+-8], {%r163, %r163};
	st.local.v2.b32 	[%rd98], {%r163, %r163};
	st.local.v2.b32 	[%rd99], {%r163, %r163};
	add.s32 	%r255, %r255, 16;
	add.s64 	%rd99, %rd99, 16;
	add.s64 	%rd98, %rd98, 16;
	setp.eq.s32 	%p22, %r255, 0;
	mov.u32 	%r259, %r13;
	@%p22 bra 	$L__BB2_16;
	bra.uni 	$L__BB2_15;
$L__BB2_16:
	setp.eq.s32 	%p23, %r10, 0;
	@%p23 bra 	$L__BB2_26;
	add.s32 	%r164, %r10, -1;
	setp.lt.u32 	%p24, %r164, 7;
	@%p24 bra 	$L__BB2_19;
	cvt.u64.u32 	%rd78, %r259;
	add.s64 	%rd79, %rd9, %rd78;
	mov.b16 	%rs13, 0;
	st.local.u8 	[%rd79], %rs13;
	add.s64 	%rd80, %rd10, %rd78;
	st.local.u8 	[%rd80], %rs13;
	st.local.u8 	[%rd79+1], %rs13;
	st.local.u8 	[%rd80+1], %rs13;
	st.local.u8 	[%rd79+2], %rs13;
	st.local.u8 	[%rd80+2], %rs13;
	st.local.u8 	[%rd79+3], %rs13;
	st.local.u8 	[%rd80+3], %rs13;
	st.local.u8 	[%rd79+4], %rs13;
	st.local.u8 	[%rd80+4], %rs13;
	st.local.u8 	[%rd79+5], %rs13;
	st.local.u8 	[%rd80+5], %rs13;
	st.local.u8 	[%rd79+6], %rs13;
	st.local.u8 	[%rd80+6], %rs13;
	st.local.u8 	[%rd79+7], %rs13;
	st.local.u8 	[%rd80+7], %rs13;
	add.s32 	%r259, %r259, 8;
$L__BB2_19:
	setp.eq.s32 	%p25, %r11, 0;
	@%p25 bra 	$L__BB2_26;
	setp.lt.u32 	%p26, %r12, 3;
	@%p26 bra 	$L__BB2_22;
	cvt.u64.u32 	%rd81, %r259;
	add.s64 	%rd82, %rd9, %rd81;
	mov.b16 	%rs14, 0;
	st.local.u8 	[%rd82], %rs14;
	add.s64 	%rd83, %rd10, %rd81;
	st.local.u8 	[%rd83], %rs14;
	st.local.u8 	[%rd82+1], %rs14;
	st.local.u8 	[%rd83+1], %rs14;
	st.local.u8 	[%rd82+2], %rs14;
	st.local.u8 	[%rd83+2], %rs14;
	st.local.u8 	[%rd82+3], %rs14;
	st.local.u8 	[%rd83+3], %rs14;
	add.s32 	%r259, %r259, 4;
$L__BB2_22:
	setp.eq.s32 	%p27, %r14, 0;
	@%p27 bra 	$L__BB2_26;
	setp.eq.s32 	%p28, %r14, 1;
	cvt.u64.u32 	%rd84, %r259;
	add.s64 	%rd20, %rd9, %rd84;
	mov.b16 	%rs15, 0;
	st.local.u8 	[%rd20], %rs15;
	add.s64 	%rd21, %rd10, %rd84;
	st.local.u8 	[%rd21], %rs15;
	@%p28 bra 	$L__BB2_26;
	setp.eq.s32 	%p29, %r14, 2;
	mov.b16 	%rs16, 0;
	st.local.u8 	[%rd20+1], %rs16;
	st.local.u8 	[%rd21+1], %rs16;
	@%p29 bra 	$L__BB2_26;
	mov.b16 	%rs17, 0;
	st.local.u8 	[%rd20+2], %rs17;
	st.local.u8 	[%rd21+2], %rs17;
$L__BB2_26:
	mul.wide.u32 	%rd85, %r254, 4;
	add.s64 	%rd22, %rd6, %rd85;
	add.s64 	%rd23, %rd5, %rd85;
	add.s64 	%rd24, %rd4, %rd85;
	add.s64 	%rd25, %rd3, %rd85;
	add.s64 	%rd26, %rd2, %rd85;
	add.s64 	%rd27, %rd1, %rd85;
	mov.b32 	%r256, 0;
$L__BB2_27:
	mul.wide.u32 	%rd86, %r256, 4;
	add.s64 	%rd87, %rd8, %rd86;
	ld.global.u32 	%r166, [%rd87];
	add.s64 	%rd88, %rd7, %rd86;
	ld.global.u32 	%r167, [%rd88];
	ld.global.u32 	%r168, [%rd22];
	ld.global.u32 	%r169, [%rd23];
	sub.s32 	%r170, %r166, %r168;
	abs.s32 	%r171, %r170;
	sub.s32 	%r172, %r167, %r169;
	abs.s32 	%r173, %r172;
	add.s32 	%r174, %r173, %r171;
	sub.s32 	%r175, %r166, %r4;
	abs.s32 	%r176, %r175;
	sub.s32 	%r177, %r167, %r5;
	abs.s32 	%r178, %r177;
	sub.s32 	%r179, %r6, %r168;
	abs.s32 	%r180, %r179;
	sub.s32 	%r181, %r7, %r169;
	abs.s32 	%r182, %r181;
	add.s32 	%r183, %r178, %r176;
	add.s32 	%r184, %r183, %r180;
	add.s32 	%r185, %r184, %r182;
	sub.s32 	%r186, %r166, %r6;
	abs.s32 	%r187, %r186;
	sub.s32 	%r188, %r167, %r7;
	abs.s32 	%r189, %r188;
	sub.s32 	%r190, %r4, %r168;
	abs.s32 	%r191, %r190;
	sub.s32 	%r192, %r5, %r169;
	abs.s32 	%r193, %r192;
	add.s32 	%r194, %r189, %r187;
	add.s32 	%r195, %r194, %r191;
	add.s32 	%r196, %r195, %r193;
	min.s32 	%r197, %r185, %r196;
	add.s32 	%r198, %r197, 1;
	min.s32 	%r199, %r174, %r198;
	ld.global.u32 	%r200, [%rd24];
	ld.global.u32 	%r201, [%rd25];
	sub.s32 	%r202, %r166, %r200;
	abs.s32 	%r203, %r202;
	sub.s32 	%r204, %r167, %r201;
	abs.s32 	%r205, %r204;
	add.s32 	%r206, %r205, %r203;
	sub.s32 	%r207, %r6, %r200;
	abs.s32 	%r208, %r207;
	sub.s32 	%r209, %r7, %r201;
	abs.s32 	%r210, %r209;
	add.s32 	%r211, %r183, %r208;
	add.s32 	%r212, %r211, %r210;
	sub.s32 	%r213, %r4, %r200;
	abs.s32 	%r214, %r213;
	sub.s32 	%r215, %r5, %r201;
	abs.s32 	%r216, %r215;
	add.s32 	%r217, %r194, %r214;
	add.s32 	%r218, %r217, %r216;
	min.s32 	%r219, %r212, %r218;
	add.s32 	%r220, %r219, 1;
	min.s32 	%r221, %r206, %r220;
	ld.global.u32 	%r222, [%rd26];
	ld.global.u32 	%r223, [%rd27];
	sub.s32 	%r224, %r166, %r222;
	abs.s32 	%r225, %r224;
	sub.s32 	%r226, %r167, %r223;
	abs.s32 	%r227, %r226;
	add.s32 	%r228, %r227, %r225;
	sub.s32 	%r229, %r6, %r222;
	abs.s32 	%r230, %r229;
	sub.s32 	%r231, %r7, %r223;
	abs.s32 	%r232, %r231;
	add.s32 	%r233, %r183, %r230;
	add.s32 	%r234, %r233, %r232;
	sub.s32 	%r235, %r4, %r222;
	abs.s32 	%r236, %r235;
	sub.s32 	%r237, %r5, %r223;
	abs.s32 	%r238, %r237;
	add.s32 	%r239, %r194, %r236;
	add.s32 	%r240, %r239, %r238;
	min.s32 	%r241, %r234, %r240;
	add.s32 	%r242, %r241, 1;
	min.s32 	%r243, %r228, %r242;
	mad.lo.s32 	%r244, %r199, %r8, %r221;
	mad.lo.s32 	%r20, %r244, %r8, %r243;
	mul.lo.s32 	%r245, %r199, 5;
	mul.lo.s32 	%r246, %r221, 3;
	xor.b32  	%r247, %r246, %r245;
	xor.b32  	%r248, %r247, %r243;
	mul.lo.s32 	%r249, %r243, 7;
	xor.b32  	%r250, %r199, %r249;
	xor.b32  	%r251, %r250, %r246;
	cvt.s64.s32 	%rd89, %r248;
	add.s64 	%rd18, %rd9, %rd89;
	ld.local.u8 	%rs18, [%rd18];
	setp.eq.s16 	%p30, %rs18, 0;
	cvt.s64.s32 	%rd90, %r251;
	add.s64 	%rd19, %rd10, %rd90;
	@%p30 bra 	$L__BB2_33;
	ld.local.u8 	%rs19, [%rd19];
	setp.eq.s16 	%p31, %rs19, 0;
	@%p31 bra 	$L__BB2_33;
	setp.eq.s32 	%p32, %r256, 0;
	@%p32 bra 	$L__BB2_34;
	mov.b32 	%r257, 0;
$L__BB2_31:
	mul.wide.u32 	%rd91, %r257, 4;
	add.s64 	%rd92, %rd61, %rd91;
	ld.u32 	%r253, [%rd92];
	setp.eq.s32 	%p33, %r253, %r20;
	@%p33 bra 	$L__BB2_47;
	add.s32 	%r257, %r257, 1;
	setp.eq.s32 	%p34, %r257, %r256;
	@%p34 bra 	$L__BB2_34;
	bra.uni 	$L__BB2_31;
$L__BB2_33:
	mov.b16 	%rs21, 1;
	st.local.u8 	[%rd18], %rs21;
	st.local.u8 	[%rd19], %rs21;
$L__BB2_34:
	mul.wide.u32 	%rd93, %r256, 4;
	add.s64 	%rd94, %rd61, %rd93;
	st.u32 	[%rd94], %r20;
	add.s32 	%r256, %r256, 1;
	setp.eq.s32 	%p36, %r256, %r2;
	mov.b16 	%rs23, 0;
	@%p36 bra 	$L__BB2_48;
	bra.uni 	$L__BB2_27;
$L__BB2_35:
	add.s32 	%r261, %r261, 1;
	setp.eq.s32 	%p19, %r261, %r3;
	mov.u16 	%rs23, %rs2;
	@%p19 bra 	$L__BB2_48;
	bra.uni 	$L__BB2_5;
$L__BB2_36:
	mov.b16 	%rs11, 1;
	st.local.u8 	[%rd34], %rs11;
	st.local.u8 	[%rd35], %rs11;
$L__BB2_37:
	mul.wide.u32 	%rd76, %r262, 4;
	add.s64 	%rd77, %rd61, %rd76;
	st.u32 	[%rd77], %r32;
	add.s32 	%r262, %r262, 1;
	setp.eq.s32 	%p20, %r262, %r2;
	mov.b16 	%rs23, 0;
	@%p20 bra 	$L__BB2_48;
	bra.uni 	$L__BB2_6;
$L__BB2_38:
	setp.lt.s32 	%p4, %r8, 1;
	mov.b16 	%rs23, 0;
	@%p4 bra 	$L__BB2_48;
	max.s32 	%r37, %r9, 1;
	and.b32  	%r38, %r37, 15;
	setp.lt.s32 	%p5, %r9, 16;
	mov.b32 	%r264, 0;
	@%p5 bra 	$L__BB2_42;
	and.b32  	%r264, %r37, 2147483632;
	mov.b32 	%r267, 0;
$L__BB2_41:
	.pragma "nounroll";
	cvt.u64.u32 	%rd62, %r267;
	add.s64 	%rd63, %rd9, %rd62;
	add.s64 	%rd64, %rd10, %rd62;
	mov.b32 	%r66, 0;
	st.local.v2.b32 	[%rd63], {%r66, %r66};
	st.local.v2.b32 	[%rd64], {%r66, %r66};
	st.local.v2.b32 	[%rd63+8], {%r66, %r66};
	st.local.v2.b32 	[%rd64+8], {%r66, %r66};
	add.s32 	%r267, %r267, 16;
	setp.eq.s32 	%p6, %r267, %r264;
	@%p6 bra 	$L__BB2_42;
	bra.uni 	$L__BB2_41;
$L__BB2_42:
	setp.eq.s32 	%p7, %r38, 0;
	@%p7 bra 	$L__BB2_48;
	and.b32  	%r41, %r37, 7;
	setp.lt.u32 	%p8, %r38, 8;
	add.s32 	%r67, %r264, 8;
	selp.b32 	%r42, %r264, %r67, %p8;
	setp.eq.s32 	%p9, %r41, 0;
	@%p9 bra 	$L__BB2_48;
	and.b32  	%r43, %r37, 3;
	setp.lt.u32 	%p10, %r41, 4;
	add.s32 	%r68, %r42, 4;
	selp.b32 	%r265, %r42, %r68, %p10;
	setp.eq.s32 	%p11, %r43, 0;
	@%p11 bra 	$L__BB2_48;
	mov.b32 	%r266, 0;
$L__BB2_46:
	.pragma "nounroll";
	cvt.u64.u32 	%rd65, %r265;
	add.s64 	%rd66, %rd9, %rd65;
	mov.b16 	%rs23, 0;
	st.local.u8 	[%rd66], %rs23;
	add.s64 	%rd67, %rd10, %rd65;
	st.local.u8 	[%rd67], %rs23;
	add.s32 	%r265, %r265, 1;
	add.s32 	%r266, %r266, 1;
	setp.eq.s32 	%p12, %r266, %r43;
	@%p12 bra 	$L__BB2_48;
	bra.uni 	$L__BB2_46;
$L__BB2_47:
	add.s32 	%r254, %r254, 1;
	setp.eq.s32 	%p35, %r254, %r3;
	mov.u16 	%rs23, %rs2;
	@%p35 bra 	$L__BB2_48;
	bra.uni 	$L__BB2_13;
$L__BB2_48:
	cvt.s64.s32 	%rd95, %r1;
	cvta.to.global.u64 	%rd96, %rd40;
	add.s64 	%rd97, %rd96, %rd95;
	st.global.u8 	[%rd97], %rs23;
$L__BB2_49:
	ret;

}


// ===== COMPILED SASS (sm_100) =====

	.target	sm_100

	.elftype	@"ET_EXEC"


//--------------------- .note.nv.tkinfo           --------------------------
	.section	.note.nv.tkinfo,"",@"SHT_NOTE"
	.sectionflags	@"SHF_NOTE_NV_TKINFO"
	.tkinfo
        /*0018*/ 	.word	0x00000002
        /*0030*/ 	.string	""
        /*0030*/ 	.string	"ptxas"
        /*0030*/ 	.string	"Cuda compilation tools, release 13.0, V13.0.88"
        /*0030*/ 	.string	"Build cuda_13.0.r13.0/compiler.36424714_0"
        /*0030*/ 	.string	"-arch sm_100 -m 64 "



//--------------------- .note.nv.cuinfo           --------------------------
	.section	.note.nv.cuinfo,"",@"SHT_NOTE"
	.sectionflags	@"SHF_NOTE_NV_CUINFO"
        /*0018*/ 	.short	0x0002
        /*001a*/ 	.short	0x0064
        /*001c*/ 	.short	0x0082
	.zero		2


//--------------------- .nv.info                  --------------------------
	.section	.nv.info,"",@"SHT_CUDA_INFO"
	.align	4


	//----- nvinfo : EIATTR_REGCOUNT
	.align		4
        /*0000*/ 	.byte	0x04, 0x2f
        /*0002*/ 	.short	(.L_1 - .L_0)
	.align		4
.L_0:
        /*0004*/ 	.word	index@(_Z9four_condPiS_S_S_iiiPb)
        /*0008*/ 	.word	0x0000000c


	//----- nvinfo : EIATTR_FRAME_SIZE
	.align		4
.L_1:
        /*000c*/ 	.byte	0x04, 0x11
        /*000e*/ 	.short	(.L_3 - .L_2)
	.align		4
.L_2:
        /*0010*/ 	.word	index@(_Z9four_condPiS_S_S_iiiPb)
        /*0014*/ 	.word	0x00000000


	//----- nvinfo : EIATTR_REGCOUNT
	.align		4
.L_3:
        /*0018*/ 	.byte	0x04, 0x2f
        /*001a*/ 	.short	(.L_5 - .L_4)
	.align		4
.L_4:
        /*001c*/ 	.word	index@(_Z17make_three_pointsPiS_S_S_S_S_S_S_ii)
        /*0020*/ 	.word	0x00000028


	//----- nvinfo : EIATTR_FRAME_SIZE
	.align		4
.L_5:
        /*0024*/ 	.byte	0x04, 0x11
        /*0026*/ 	.short	(.L_7 - .L_6)
	.align		4
.L_6:
        /*0028*/ 	.word	index@(_Z17make_three_pointsPiS_S_S_S_S_S_S_ii)
        /*002c*/ 	.word	0x00000000


	//----- nvinfo : EIATTR_REGCOUNT
	.align		4
.L_7:
        /*0030*/ 	.byte	0x04, 0x2f
        /*0032*/ 	.short	(.L_9 - .L_8)
	.align		4
.L_8:
        /*0034*/ 	.word	index@(_Z4findPiS_S_S_S_S_S_S_S_S_S_S_iiiPb)
        /*0038*/ 	.word	0x00000027


	//----- nvinfo : EIATTR_FRAME_SIZE
	.align		4
.L_9:
        /*003c*/ 	.byte	0x04, 0x11
        /*003e*/ 	.short	(.L_11 - .L_10)
	.align		4
.L_10:
        /*0040*/ 	.word	index@(_Z4findPiS_S_S_S_S_S_S_S_S_S_S_iiiPb)
        /*0044*/ 	.word	0x000007d0


	//----- nvinfo : EIATTR_MIN_STACK_SIZE
	.align		4
.L_11:
        /*0048*/ 	.byte	0x04, 0x12
        /*004a*/ 	.short	(.L_13 - .L_12)
	.align		4
.L_12:
        /*004c*/ 	.word	index@(_Z4findPiS_S_S_S_S_S_S_S_S_S_S_iiiPb)
        /*0050*/ 	.word	0x000007d0


	//----- nvinfo : EIATTR_MIN_STACK_SIZE
	.align		4
.L_13:
        /*0054*/ 	.byte	0x04, 0x12
        /*0056*/ 	.short	(.L_15 - .L_14)
	.align		4
.L_14:
        /*0058*/ 	.word	index@(_Z17make_three_pointsPiS_S_S_S_S_S_S_ii)
        /*005c*/ 	.word	0x00000000


	//----- nvinfo : EIATTR_MIN_STACK_SIZE
	.align		4
.L_15:
        /*0060*/ 	.byte	0x04, 0x12
        /*0062*/ 	.short	(.L_17 - .L_16)
	.align		4
.L_16:
        /*0064*/ 	.word	index@(_Z9four_condPiS_S_S_iiiPb)
        /*0068*/ 	.word	0x00000000
.L_17:


//--------------------- .nv.compat                --------------------------
	.section	.nv.compat,"",@"SHT_CUDA_COMPAT_INFO"
	.align	4
        /*0000*/ 	.byte	0x02, 0x09, 0x00, 0x00, 0x02, 0x02, 0x01, 0x00, 0x02, 0x05, 0x05, 0x00, 0x03, 0x07, 0x01, 0x01
        /*0010*/ 	.byte	0x02, 0x03, 0x00, 0x00, 0x02, 0x06, 0x01, 0x00, 0x04, 0x0b, 0x08, 0x00, 0x09, 0x00, 0x00, 0x00
        /*0020*/ 	.byte	0x00, 0x00, 0x00, 0x00


//--------------------- .nv.info._Z4findPiS_S_S_S_S_S_S_S_S_S_S_iiiPb --------------------------
	.section	.nv.info._Z4findPiS_S_S_S_S_S_S_S_S_S_S_iiiPb,"",@"SHT_CUDA_INFO"
	.sectionflags	@""
	.align	4


	//----- nvinfo : EIATTR_CUDA_API_VERSION
	.align		4
        /*0000*/ 	.byte	0x04, 0x37
        /*0002*/ 	.short	(.L_19 - .L_18)
.L_18:
        /*0004*/ 	.word	0x00000082


	//----- nvinfo : EIATTR_KPARAM_INFO
	.align		4
.L_19:
        /*0008*/ 	.byte	0x04, 0x17
        /*000a*/ 	.short	(.L_21 - .L_20)
.L_20:
        /*000c*/ 	.word	0x00000000
        /*0010*/ 	.short	0x000f
        /*0012*/ 	.short	0x0070
        /*0014*/ 	.byte	0x00, 0xf5, 0x21, 0x00


	//----- nvinfo : EIATTR_KPARAM_INFO
	.align		4
.L_21:
        /*0018*/ 	.byte	0x04, 0x17
        /*001a*/ 	.short	(.L_23 - .L_22)
.L_22:
        /*001c*/ 	.word	0x00000000
        /*0020*/ 	.short	0x000e
        /*0022*/ 	.short	0x0068
        /*0024*/ 	.byte	0x00, 0xf0, 0x11, 0x00


	//----- nvinfo : EIATTR_KPARAM_INFO
	.align		4
.L_23:
        /*0028*/ 	.byte	0x04, 0x17
        /*002a*/ 	.short	(.L_25 - .L_24)
.L_24:
        /*002c*/ 	.word	0x00000000
        /*0030*/ 	.short	0x000d
        /*0032*/ 	.short	0x0064
        /*0034*/ 	.byte	0x00, 0xf0, 0x11, 0x00


	//----- nvinfo : EIATTR_KPARAM_INFO
	.align		4
.L_25:
        /*0038*/ 	.byte	0x04, 0x17
        /*003a*/ 	.short	(.L_27 - .L_26)
.L_26:
        /*003c*/ 	.word	0x00000000
        /*0040*/ 	.short	0x000c
        /*0042*/ 	.short	0x0060
        /*0044*/ 	.byte	0x00, 0xf0, 0x11, 0x00


	//----- nvinfo : EIATTR_KPARAM_INFO
	.align		4
.L_27:
        /*0048*/ 	.byte	0x04, 0x17
        /*004a*/ 	.short	(.L_29 - .L_28)
.L_28:
        /*004c*/ 	.word	0x00000000
        /*0050*/ 	.short	0x000b
        /*0052*/ 	.short	0x0058
        /*0054*/ 	.byte	0x00, 0xf5, 0x21, 0x00


	//----- nvinfo : EIATTR_KPARAM_INFO
	.align		4
.L_29:
        /*0058*/ 	.byte	0x04, 0x17
        /*005a*/ 	.short	(.L_31 - .L_30)
.L_30:
        /*005c*/ 	.word	0x00000000
        /*0060*/ 	.short	0x000a
        /*0062*/ 	.short	0x0050
        /*0064*/ 	.byte	0x00, 0xf5, 0x21, 0x00


	//----- nvinfo : EIATTR_KPARAM_INFO
	.align		4
.L_31:
        /*0068*/ 	.byte	0x04, 0x17
        /*006a*/ 	.short	(.L_33 - .L_32)
.L_32:
        /*006c*/ 	.word	0x00000000
        /*0070*/ 	.short	0x0009
        /*0072*/ 	.short	0x0048
        /*0074*/ 	.byte	0x00, 0xf5, 0x21, 0x00


	//----- nvinfo : EIATTR_KPARAM_INFO
	.align		4
.L_33:
        /*0078*/ 	.byte	0x04, 0x17
        /*007a*/ 	.short	(.L_35 - .L_34)
.L_34:
        /*007c*/ 	.word	0x00000000
        /*0080*/ 	.short	0x0008
        /*0082*/ 	.short	0x0040
        /*0084*/ 	.byte	0x00, 0xf5, 0x21, 0x00


	//----- nvinfo : EIATTR_KPARAM_INFO
	.align		4
.L_35:
        /*0088*/ 	.byte	0x04, 0x17
        /*008a*/ 	.short	(.L_37 - .L_36)
.L_36:
        /*008c*/ 	.word	0x00000000
        /*0090*/ 	.short	0x0007
        /*0092*/ 	.short	0x0038
        /*0094*/ 	.byte	0x00, 0xf5, 0x21, 0x00


	//----- nvinfo : EIATTR_KPARAM_INFO
	.align		4
.L_37:
        /*0098*/ 	.byte	0x04, 0x17
        /*009a*/ 	.short	(.L_39 - .L_38)
.L_38:
        /*009c*/ 	.word	0x00000000
        /*00a0*/ 	.short	0x0006
        /*00a2*/ 	.short	0x0030
        /*00a4*/ 	.byte	0x00, 0xf5, 0x21, 0x00


	//----- nvinfo : EIATTR_KPARAM_INFO
	.align		4
.L_39:
        /*00a8*/ 	.byte	0x04, 0x17
        /*00aa*/ 	.short	(.L_41 - .L_40)
.L_40:
        /*00ac*/ 	.word	0x00000000
        /*00b0*/ 	.short	0x0005
        /*00b2*/ 	.short	0x0028
        /*00b4*/ 	.byte	0x00, 0xf5, 0x21, 0x00


	//----- nvinfo : EIATTR_KPARAM_INFO
	.align		4
.L_41:
        /*00b8*/ 	.byte	0x04, 0x17
        /*00ba*/ 	.short	(.L_43 - .L_42)
.L_42:
        /*00bc*/ 	.word	0x00000000
        /*00c0*/ 	.short	0x0004
        /*00c2*/ 	.short	0x0020
        /*00c4*/ 	.byte	0x00, 0xf5, 0x21, 0x00


	//----- nvinfo : EIATTR_KPARAM_INFO
	.align		4
.L_43:
        /*00c8*/ 	.byte	0x04, 0x17
        /*00ca*/ 	.short	(.L_45 - .L_44)
.L_44:
        /*00cc*/ 	.word	0x00000000
        /*00d0*/ 	.short	0x0003
        /*00d2*/ 	.short	0x0018
        /*00d4*/ 	.byte	0x00, 0xf5, 0x21, 0x00


	//----- nvinfo : EIATTR_KPARAM_INFO
	.align		4
.L_45:
        /*00d8*/ 	.byte	0x04, 0x17
        /*00da*/ 	.short	(.L_47 - .L_46)
.L_46:
        /*00dc*/ 	.word	0x00000000
        /*00e0*/ 	.short	0x0002
        /*00e2*/ 	.short	0x0010
        /*00e4*/ 	.byte	0x00, 0xf5, 0x21, 0x00


	//----- nvinfo : EIATTR_KPARAM_INFO
	.align		4
.L_47:
        /*00e8*/ 	.byte	0x04, 0x17
        /*00ea*/ 	.short	(.L_49 - .L_48)
.L_48:
        /*00ec*/ 	.word	0x00000000
        /*00f0*/ 	.short	0x0001
        /*00f2*/ 	.short	0x0008
        /*00f4*/ 	.byte	0x00, 0xf5, 0x21, 0x00


	//----- nvinfo : EIATTR_KPARAM_INFO
	.align		4
.L_49:
        /*00f8*/ 	.byte	0x04, 0x17
        /*00fa*/ 	.short	(.L_51 - .L_50)
.L_50:
        /*00fc*/ 	.word	0x00000000
        /*0100*/ 	.short	0x0000
        /*0102*/ 	.short	0x0000
        /*0104*/ 	.byte	0x00, 0xf5, 0x21, 0x00


	//----- nvinfo : EIATTR_SPARSE_MMA_MASK
	.align		4
.L_51:
        /*0108*/ 	.byte	0x03, 0x50
        /*010a*/ 	.short	0x0000


	//----- nvinfo : EIATTR_MAXREG_COUNT
	.align		4
        /*010c*/ 	.byte	0x03, 0x1b
        /*010e*/ 	.short	0x00ff


	//----- nvinfo : EIATTR_EXTERNS
	.align		4
        /*0110*/ 	.byte	0x04, 0x0f
        /*0112*/ 	.short	(.L_53 - .L_52)


	//   ....[0]....
	.align		4
.L_52:
        /*0114*/ 	.word	index@(malloc)


	//----- nvinfo : EIATTR_MERCURY_ISA_VERSION
	.align		4
.L_53:
        /*0118*/ 	.byte	0x03, 0x5f
        /*011a*/ 	.short	0x0101


	//----- nvinfo : EIATTR_VRC_CTA_INIT_COUNT
	.align		4
        /*011c*/ 	.byte	0x02, 0x4a
	.zero		1
	.zero		1


	//----- nvinfo : EIATTR_SYSCALL_OFFSETS
	.align		4
        /*0120*/ 	.byte	0x04, 0x46
        /*0122*/ 	.short	(.L_55 - .L_54)


	//   ....[0]....
.L_54:
        /*0124*/ 	.word	0x00000270


	//----- nvinfo : EIATTR_EXIT_INSTR_OFFSETS
	.align		4
.L_55:
        /*0128*/ 	.byte	0x04, 0x1c
        /*012a*/ 	.short	(.L_57 - .L_56)


	//   ....[0]....
.L_56:
        /*012c*/ 	.word	0x00000070


	//   ....[1]....
        /*0130*/ 	.word	0x00001c90


	//----- nvinfo : EIATTR_CRS_STACK_SIZE
	.align		4
.L_57:
        /*0134*/ 	.byte	0x04, 0x1e
        /*0136*/ 	.short	(.L_59 - .L_58)
.L_58:
        /*0138*/ 	.word	0x00000000


	//----- nvinfo : EIATTR_CBANK_PARAM_SIZE
	.align		4
.L_59:
        /*013c*/ 	.byte	0x03, 0x19
        /*013e*/ 	.short	0x0078


	//----- nvinfo : EIATTR_PARAM_CBANK
	.align		4
        /*0140*/ 	.byte	0x04, 0x0a
        /*0142*/ 	.short	(.L_61 - .L_60)
	.align		4
.L_60:
        /*0144*/ 	.word	index@(.nv.constant0._Z4findPiS_S_S_S_S_S_S_S_S_S_S_iiiPb)
        /*0148*/ 	.short	0x0380
        /*014a*/ 	.short	0x0078


	//----- nvinfo : EIATTR_SW_WAR
	.align		4
.L_61:
        /*014c*/ 	.byte	0x04, 0x36
        /*014e*/ 	.short	(.L_63 - .L_62)
.L_62:
        /*0150*/ 	.word	0x00000008
.L_63:


//--------------------- .nv.info._Z17make_three_pointsPiS_S_S_S_S_S_S_ii --------------------------
	.section	.nv.info._Z17make_three_pointsPiS_S_S_S_S_S_S_ii,"",@"SHT_CUDA_INFO"
	.sectionflags	@""
	.align	4


	//----- nvinfo : EIATTR_CUDA_API_VERSION
	.align		4
        /*0000*/ 	.byte	0x04, 0x37
        /*0002*/ 	.short	(.L_65 - .L_64)
.L_64:
        /*0004*/ 	.word	0x00000082


	//----- nvinfo : EIATTR_KPARAM_INFO
	.align		4
.L_65:
        /*0008*/ 	.byte	0x04, 0x17
        /*000a*/ 	.short	(.L_67 - .L_66)
.L_66:
        /*000c*/ 	.word	0x00000000
        /*0010*/ 	.short	0x0009
        /*0012*/ 	.short	0x0044
        /*0014*/ 	.byte	0x00, 0xf0, 0x11, 0x00


	//----- nvinfo : EIATTR_KPARAM_INFO
	.align		4
.L_67:
        /*0018*/ 	.byte	0x04, 0x17
        /*001a*/ 	.short	(.L_69 - .L_68)
.L_68:
        /*001c*/ 	.word	0x00000000
        /*0020*/ 	.short	0x0008
        /*0022*/ 	.short	0x0040
        /*0024*/ 	.byte	0x00, 0xf0, 0x11, 0x00


	//----- nvinfo : EIATTR_KPARAM_INFO
	.align		4
.L_69:
        /*0028*/ 	.byte	0x04, 0x17
        /*002a*/ 	.short	(.L_71 - .L_70)
.L_70:
        /*002c*/ 	.word	0x00000000
        /*0030*/ 	.short	0x0007
        /*0032*/ 	.short	0x0038
        /*0034*/ 	.byte	0x00, 0xf5, 0x21, 0x00


	//----- nvinfo : EIATTR_KPARAM_INFO
	.align		4
.L_71:
        /*0038*/ 	.byte	0x04, 0x17
        /*003a*/ 	.short	(.L_73 - .L_72)
.L_72:
        /*003c*/ 	.word	0x00000000
        /*0040*/ 	.short	0x0006
        /*0042*/ 	.short	0x0030
        /*0044*/ 	.byte	0x00, 0xf5, 0x21, 0x00


	//----- nvinfo : EIATTR_KPARAM_INFO
	.align		4
.L_73:
        /*0048*/ 	.byte	0x04, 0x17
        /*004a*/ 	.short	(.L_75 - .L_74)
.L_74:
        /*004c*/ 	.word	0x00000000
        /*0050*/ 	.short	0x0005
        /*0052*/ 	.short	0x0028
        /*0054*/ 	.byte	0x00, 0xf5, 0x21, 0x00


	//----- nvinfo : EIATTR_KPARAM_INFO
	.align		4
.L_75:
        /*0058*/ 	.byte	0x04, 0x17
        /*005a*/ 	.short	(.L_77 - .L_76)
.L_76:
        /*005c*/ 	.word	0x00000000
        /*0060*/ 	.short	0x0004
        /*0062*/ 	.short	0x0020
        /*0064*/ 	.byte	0x00, 0xf5, 0x21, 0x00


	//----- nvinfo : EIATTR_KPARAM_INFO
	.align		4
.L_77:
        /*0068*/ 	.byte	0x04, 0x17
        /*006a*/ 	.short	(.L_79 - .L_78)
.L_78:
        /*006c*/ 	.word	0x00000000
        /*0070*/ 	.short	0x0003
        /*0072*/ 	.short	0x0018
        /*0074*/ 	.byte	0x00, 0xf5, 0x21, 0x00


	//----- nvinfo : EIATTR_KPARAM_INFO
	.align		4
.L_79:
        /*0078*/ 	.byte	0x04, 0x17
        /*007a*/ 	.short	(.L_81 - .L_80)
.L_80:
        /*007c*/ 	.word	0x00000000
        /*0080*/ 	.short	0x0002
        /*0082*/ 	.short	0x0010
        /*0084*/ 	.byte	0x00, 0xf5, 0x21, 0x00


	//----- nvinfo : EIATTR_KPARAM_INFO
	.align		4
.L_81:
        /*0088*/ 	.byte	0x04, 0x17
        /*008a*/ 	.short	(.L_83 - .L_82)
.L_82:
        /*008c*/ 	.word	0x00000000
        /*0090*/ 	.short	0x0001
        /*0092*/ 	.short	0x0008
        /*0094*/ 	.byte	0x00, 0xf5, 0x21, 0x00


	//----- nvinfo : EIATTR_KPARAM_INFO
	.align		4
.L_83:
        /*0098*/ 	.byte	0x04, 0x17
        /*009a*/ 	.short	(.L_85 - .L_84)
.L_84:
        /*009c*/ 	.word	0x00000000
        /*00a0*/ 	.short	0x0000
        /*00a2*/ 	.short	0x0000
        /*00a4*/ 	.byte	0x00, 0xf5, 0x21, 0x00


	//----- nvinfo : EIATTR_SPARSE_MMA_MASK
	.align		4
.L_85:
        /*00a8*/ 	.byte	0x03, 0x50
        /*00aa*/ 	.short	0x0000


	//----- nvinfo : EIATTR_MAXREG_COUNT
	.align		4
        /*00ac*/ 	.byte	0x03, 0x1b
        /*00ae*/ 	.short	0x00ff


	//----- nvinfo : EIATTR_MERCURY_ISA_VERSION
	.align		4
        /*00b0*/ 	.byte	0x03, 0x5f
        /*00b2*/ 	.short	0x0101


	//----- nvinfo : EIATTR_VRC_CTA_INIT_COUNT
	.align		4
        /*00b4*/ 	.byte	0x02, 0x4a
	.zero		1
	.zero		1


	//----- nvinfo : EIATTR_EXIT_INSTR_OFFSETS
	.align		4
        /*00b8*/ 	.byte	0x04, 0x1c
        /*00ba*/ 	.short	(.L_87 - .L_86)


	//   ....[0]....
.L_86:
        /*00bc*/ 	.word	0x000000f0


	//   ....[1]....
        /*00c0*/ 	.word	0x00001980


	//----- nvinfo : EIATTR_CBANK_PARAM_SIZE
	.align		4
.L_87:
        /*00c4*/ 	.byte	0x03, 0x19
        /*00c6*/ 	.short	0x0048


	//----- nvinfo : EIATTR_PARAM_CBANK
	.align		4
        /*00c8*/ 	.byte	0x04, 0x0a
        /*00ca*/ 	.short	(.L_89 - .L_88)
	.align		4
.L_88:
        /*00cc*/ 	.word	index@(.nv.constant0._Z17make_three_pointsPiS_S_S_S_S_S_S_ii)
        /*00d0*/ 	.short	0x0380
        /*00d2*/ 	.short	0x0048


	//----- nvinfo : EIATTR_SW_WAR
	.align		4
.L_89:
        /*00d4*/ 	.byte	0x04, 0x36
        /*00d6*/ 	.short	(.L_91 - .L_90)
.L_90:
        /*00d8*/ 	.word	0x00000008
.L_91:


//--------------------- .nv.info._Z9four_condPiS_S_S_iiiPb --------------------------
	.section	.nv.info._Z9four_condPiS_S_S_iiiPb,"",@"SHT_CUDA_INFO"
	.sectionflags	@""
	.align	4


	//----- nvinfo : EIATTR_CUDA_API_VERSION
	.align		4
        /*0000*/ 	.byte	0x04, 0x37
        /*0002*/ 	.short	(.L_93 - .L_92)
.L_92:
        /*0004*/ 	.word	0x00000082


	//----- nvinfo : EIATTR_KPARAM_INFO
	.align		4
.L_93:
        /*0008*/ 	.byte	0x04, 0x17
        /*000a*/ 	.short	(.L_95 - .L_94)
.L_94:
        /*000c*/ 	.word	0x00000000
        /*0010*/ 	.short	0x0007
        /*0012*/ 	.short	0x0030
        /*0014*/ 	.byte	0x00, 0xf5, 0x21, 0x00


	//----- nvinfo : EIATTR_KPARAM_INFO
	.align		4
.L_95:
        /*0018*/ 	.byte	0x04, 0x17
        /*001a*/ 	.short	(.L_97 - .L_96)
.L_96:
        /*001c*/ 	.word	0x00000000
        /*0020*/ 	.short	0x0006
        /*0022*/ 	.short	0x0028
        /*0024*/ 	.byte	0x00, 0xf0, 0x11, 0x00


	//----- nvinfo : EIATTR_KPARAM_INFO
	.align		4
.L_97:
        /*0028*/ 	.byte	0x04, 0x17
        /*002a*/ 	.short	(.L_99 - .L_98)
.L_98:
        /*002c*/ 	.word	0x00000000
        /*0030*/ 	.short	0x0005
        /*0032*/ 	.short	0x0024
        /*0034*/ 	.byte	0x00, 0xf0, 0x11, 0x00


	//----- nvinfo : EIATTR_KPARAM_INFO
	.align		4
.L_99:
        /*0038*/ 	.byte	0x04, 0x17
        /*003a*/ 	.short	(.L_101 - .L_100)
.L_100:
        /*003c*/ 	.word	0x00000000
        /*0040*/ 	.short	0x0004
        /*0042*/ 	.short	0x0020
        /*0044*/ 	.byte	0x00, 0xf0, 0x11, 0x00


	//----- nvinfo : EIATTR_KPARAM_INFO
	.align		4
.L_101:
        /*0048*/ 	.byte	0x04, 0x17
        /*004a*/ 	.short	(.L_103 - .L_102)
.L_102:
        /*004c*/ 	.word	0x00000000
        /*0050*/ 	.short	0x0003
        /*0052*/ 	.short	0x0018
        /*0054*/ 	.byte	0x00, 0xf5, 0x21, 0x00


	//----- nvinfo : EIATTR_KPARAM_INFO
	.align		4
.L_103:
        /*0058*/ 	.byte	0x04, 0x17
        /*005a*/ 	.short	(.L_105 - .L_104)
.L_104:
        /*005c*/ 	.word	0x00000000
        /*0060*/ 	.short	0x0002
        /*0062*/ 	.short	0x0010
        /*0064*/ 	.byte	0x00, 0xf5, 0x21, 0x00


	//----- nvinfo : EIATTR_KPARAM_INFO
	.align		4
.L_105:
        /*0068*/ 	.byte	0x04, 0x17
        /*006a*/ 	.short	(.L_107 - .L_106)
.L_106:
        /*006c*/ 	.word	0x00000000
        /*0070*/ 	.short	0x0001
        /*0072*/ 	.short	0x0008
        /*0074*/ 	.byte	0x00, 0xf5, 0x21, 0x00


	//----- nvinfo : EIATTR_KPARAM_INFO
	.align		4
.L_107:
        /*0078*/ 	.byte	0x04, 0x17
        /*007a*/ 	.short	(.L_109 - .L_108)
.L_108:
        /*007c*/ 	.word	0x00000000
        /*0080*/ 	.short	0x0000
        /*0082*/ 	.short	0x0000
        /*0084*/ 	.byte	0x00, 0xf5, 0x21, 0x00


	//----- nvinfo : EIATTR_SPARSE_MMA_MASK
	.align		4
.L_109:
        /*0088*/ 	.byte	0x03, 0x50
        /*008a*/ 	.short	0x0000


	//----- nvinfo : EIATTR_MAXREG_COUNT
	.align		4
        /*008c*/ 	.byte	0x03, 0x1b
        /*008e*/ 	.short	0x00ff


	//----- nvinfo : EIATTR_MERCURY_ISA_VERSION
	.align		4
        /*0090*/ 	.byte	0x03, 0x5f
        /*0092*/ 	.short	0x0101


	//----- nvinfo : EIATTR_VRC_CTA_INIT_COUNT
	.align		4
        /*0094*/ 	.byte	0x02, 0x4a
	.zero		1
	.zero		1


	//----- nvinfo : EIATTR_EXIT_INSTR_OFFSETS
	.align		4
        /*0098*/ 	.byte	0x04, 0x1c
        /*009a*/ 	.short	(.L_111 - .L_110)


	//   ....[0]....
.L_110:
        /*009c*/ 	.word	0x00000060


	//   ....[1]....
        /*00a0*/ 	.word	0x00000530


	//----- nvinfo : EIATTR_CRS_STACK_SIZE
	.align		4
.L_111:
        /*00a4*/ 	.byte	0x04, 0x1e
        /*00a6*/ 	.short	(.L_113 - .L_112)
.L_112:
        /*00a8*/ 	.word	0x00000000


	//----- nvinfo : EIATTR_CBANK_PARAM_SIZE
	.align		4
.L_113:
        /*00ac*/ 	.byte	0x03, 0x19
        /*00ae*/ 	.short	0x0038


	//----- nvinfo : EIATTR_PARAM_CBANK
	.align		4
        /*00b0*/ 	.byte	0x04, 0x0a
        /*00b2*/ 	.short	(.L_115 - .L_114)
	.align		4
.L_114:
        /*00b4*/ 	.word	index@(.nv.constant0._Z9four_condPiS_S_S_iiiPb)
        /*00b8*/ 	.short	0x0380
        /*00ba*/ 	.short	0x0038


	//----- nvinfo : EIATTR_SW_WAR
	.align		4
.L_115:
        /*00bc*/ 	.byte	0x04, 0x36
        /*00be*/ 	.short	(.L_117 - .L_116)
.L_116:
        /*00c0*/ 	.word	0x00000008
.L_117:


//--------------------- .nv.callgraph             --------------------------
	.section	.nv.callgraph,"",@"SHT_CUDA_CALLGRAPH"
	.align	4
	.sectionentsize	8
	.align		4
        /*0000*/ 	.word	0x00000000
	.align		4
        /*0004*/ 	.word	0xffffffff
	.align		4
        /*0008*/ 	.word	index@(_Z4findPiS_S_S_S_S_S_S_S_S_S_S_iiiPb)
	.align		4
        /*000c*/ 	.word	index@(malloc)
	.align		4
        /*0010*/ 	.word	0x00000000
	.align		4
        /*0014*/ 	.word	0xfffffffe
	.align		4
        /*0018*/ 	.word	0x00000000
	.align		4
        /*001c*/ 	.word	0xfffffffd
	.align		4
        /*0020*/ 	.word	0x00000000
	.align		4
        /*0024*/ 	.word	0xfffffffc


//--------------------- .nv.constant4             --------------------------
	.section	.nv.constant4,"a",@progbits
	.align	8
	.align		8
.nv.constant4:
        /*0000*/ 	.dword	malloc


//--------------------- .text._Z4findPiS_S_S_S_S_S_S_S_S_S_S_iiiPb --------------------------
	.section	.text._Z4findPiS_S_S_S_S_S_S_S_S_S_S_iiiPb,"ax",@progbits
	.align	128
        .global         _Z4findPiS_S_S_S_S_S_S_S_S_S_S_iiiPb
        .type           _Z4findPiS_S_S_S_S_S_S_S_S_S_S_iiiPb,@function
        .size           _Z4findPiS_S_S_S_S_S_S_S_S_S_S_iiiPb,(.L_x_47 - _Z4findPiS_S_S_S_S_S_S_S_S_S_S_iiiPb)
        .other          _Z4findPiS_S_S_S_S_S_S_S_S_S_S_iiiPb,@"STO_CUDA_ENTRY STV_DEFAULT"
_Z4findPiS_S_S_S_S_S_S_S_S_S_S_iiiPb:
.text._Z4findPiS_S_S_S_S_S_S_S_S_S_S_iiiPb:
[----:B------:R-:W0:Y:S01]  /*0000*/  LDC R1, c[0x0][0x37c] ;  /* 0x0000df00ff017b82 */ /* 0x000e220000000800 */
[----:B------:R-:W1:Y:S01]  /*0010*/  S2R R16, SR_CTAID.X ;  /* 0x0000000000107919 */ /* 0x000e620000002500 */
[----:B------:R-:W2:Y:S01]  /*0020*/  LDCU UR4, c[0x0][0x3e8] ;  /* 0x00007d00ff0477ac */ /* 0x000ea20008000800 */
[----:B0-----:R-:W-:Y:S01]  /*0030*/  VIADD R1, R1, 0xfffff830 ;  /* 0xfffff83001017836 */ /* 0x001fe20000000000 */
[----:B------:R-:W1:Y:S02]  /*0040*/  S2R R3, SR_TID.X ;  /* 0x0000000000037919 */ /* 0x000e640000002100 */
[----:B-1----:R-:W-:-:S05]  /*0050*/  IMAD R16, R16, 0x100, R3 ;  /* 0x0000010010107824 */ /* 0x002fca00078e0203 */
[----:B--2---:R-:W-:-:S13]  /*0060*/  ISETP.GE.AND P0, PT, R16, UR4, PT ;  /* 0x0000000410007c0c */ /* 0x004fda000bf06270 */
[----:B------:R-:W-:Y:S05]  /*0070*/  @P0 EXIT ;  /* 0x000000000000094d */ /* 0x000fea0003800000 */
[----:B------:R-:W0:Y:S01]  /*0080*/  LDC.64 R22, c[0x0][0x380] ;  /* 0x0000e000ff167b82 */ /* 0x000e220000000a00 */
[----:B------:R-:W1:Y:S01]  /*0090*/  LDCU.64 UR36, c[0x0][0x358] ;  /* 0x00006b00ff2477ac */ /* 0x000e620008000a00 */
[----:B------:R-:W2:Y:S06]  /*00a0*/  LDCU.64 UR40, c[0x0][0x3e0] ;  /* 0x00007c00ff2877ac */ /* 0x000eac0008000a00 */
[----:B------:R-:W3:Y:S08]  /*00b0*/  LDC.64 R8, c[0x0][0x398] ;  /* 0x0000e600ff087b82 */ /* 0x000ef00000000a00 */
[----:B------:R-:W4:Y:S01]  /*00c0*/  LDC.64 R6, c[0x0][0x390] ;  /* 0x0000e400ff067b82 */ /* 0x000f220000000a00 */
[----:B0-----:R-:W-:-:S07]  /*00d0*/  IMAD.WIDE R22, R16, 0x4, R22 ;  /* 0x0000000410167825 */ /* 0x001fce00078e0216 */
[----:B------:R-:W0:Y:S01]  /*00e0*/  LDC.64 R4, c[0x0][0x388] ;  /* 0x0000e200ff047b82 */ /* 0x000e220000000a00 */
[----:B-1----:R-:W5:Y:S01]  /*00f0*/  LDG.E R22, desc[UR36][R22.64] ;  /* 0x0000002416167981 */ /* 0x002f62000c1e1900 */
[----:B---3--:R-:W-:-:S05]  /*0100*/  IMAD.WIDE R8, R16, 0x4, R8 ;  /* 0x0000000410087825 */ /* 0x008fca00078e0208 */
[----:B------:R-:W5:Y:S01]  /*0110*/  LDG.E R17, desc[UR36][R8.64] ;  /* 0x0000002408117981 */ /* 0x000f62000c1e1900 */
[----:B------:R-:W-:Y:S01]  /*0120*/  MOV R0, 0x0 ;  /* 0x0000000000007802 */ /* 0x000fe20000000f00 */
[----:B--2---:R-:W-:Y:S01]  /*0130*/  UIMAD UR42, UR41, UR40, URZ ;  /* 0x00000028292a72a4 */ /* 0x004fe2000f8e02ff */
[----:B----4-:R-:W-:Y:S02]  /*0140*/  IMAD.WIDE R6, R16, 0x4, R6 ;  /* 0x0000000410067825 */ /* 0x010fe400078e0206 */
[----:B------:R1:W2:Y:S01]  /*0150*/  LDC.64 R2, c[0x4][R0] ;  /* 0x0100000000027b82 */ /* 0x0002a20000000a00 */
[----:B------:R-:W-:Y:S02]  /*0160*/  UIADD3 UR4, UPT, UPT, UR42, -0x1, URZ ;  /* 0xffffffff2a047890 */ /* 0x000fe4000fffe0ff */
[----:B------:R-:W-:Y:S01]  /*0170*/  UIMAD.WIDE UR6, UR42, 0x4, URZ ;  /* 0x000000042a0678a5 */ /* 0x000fe2000f8e02ff */
[----:B------:R3:W5:Y:S01]  /*0180*/  LDG.E R18, desc[UR36][R6.64] ;  /* 0x0000002406127981 */ /* 0x000762000c1e1900 */
[----:B------:R-:W-:-:S02]  /*0190*/  UIADD3 UR5, UPT, UPT, UR42, -0x2, URZ ;  /* 0xfffffffe2a057890 */ /* 0x000fc4000fffe0ff */
[----:B------:R-:W-:Y:S01]  /*01a0*/  UIMAD UR4, UR42, UR4, URZ ;  /* 0x000000042a0472a4 */ /* 0x000fe2000f8e02ff */
[----:B0-----:R-:W-:-:S03]  /*01b0*/  IMAD.WIDE R4, R16, 0x4, R4 ;  /* 0x0000000410047825 */ /* 0x001fc600078e0204 */
[----:B------:R-:W-:Y:S02]  /*01c0*/  UIMAD UR38, UR4, UR5, URZ ;  /* 0x00000005042672a4 */ /* 0x000fe4000f8e02ff */
[----:B------:R0:W5:Y:S01]  /*01d0*/  LDG.E R19, desc[UR36][R4.64] ;  /* 0x0000002404137981 */ /* 0x000162000c1e1900 */
[----:B---3--:R-:W-:Y:S01]  /*01e0*/  MOV R7, UR7 ;  /* 0x0000000700077c02 */ /* 0x008fe20008000f00 */
[----:B------:R-:W-:Y:S01]  /*01f0*/  UIMAD.WIDE UR4, UR38, 0x2aaaaaab, URZ ;  /* 0x2aaaaaab260478a5 */ /* 0x000fe2000f8e02ff */
[----:B------:R-:W-:Y:S01]  /*0200*/  IMAD.U32 R6, RZ, RZ, UR6 ;  /* 0x00000006ff067e24 */ /* 0x000fe2000f8e00ff */
[----:B------:R-:W-:Y:S02]  /*0210*/  UIADD3 UR40, UPT, UPT, UR41, -0x1, UR40 ;  /* 0xffffffff29287890 */ /* 0x000fe4000fffe028 */
[----:B------:R-:W-:Y:S01]  /*0220*/  ULEA.HI UR39, UR5, UR5, URZ, 0x1 ;  /* 0x0000000505277291 */ /* 0x000fe2000f8f08ff */
[----:B0-----:R-:W-:Y:S02]  /*0230*/  IMAD.U32 R5, RZ, RZ, UR7 ;  /* 0x00000007ff057e24 */ /* 0x001fe4000f8e00ff */
[----:B------:R-:W-:-:S02]  /*0240*/  IMAD.U32 R4, RZ, RZ, UR6 ;  /* 0x00000006ff047e24 */ /* 0x000fc4000f8e00ff */
[----:B-12---:R-:W-:-:S07]  /*0250*/  IMAD.MOV.U32 R5, RZ, RZ, R7 ;  /* 0x000000ffff057224 */ /* 0x006fce00078e0007 */
[----:B------:R-:W-:-:S07]  /*0260*/  LEPC R20, `(.L_x_0) ;  /* 0x000000001014794e */ /* 0x000fce0000000000 */
[----:B-----5:R-:W-:Y:S05]  /*0270*/  CALL.ABS.NOINC R2 ;  /* 0x0000000002007343 */ /* 0x020fea0003c00000 */
.L_x_0:
[----:B------:R-:W-:Y:S01]  /*0280*/  UISETP.GE.AND UP0, UPT, UR38, 0x6, UPT ;  /* 0x000000062600788c */ /* 0x000fe2000bf06270 */
[----:B------:R-:W-:-:S08]  /*0290*/  IMAD.MOV.U32 R2, RZ, RZ, 0x1 ;  /* 0x00000001ff027424 */ /* 0x000fd000078e00ff */
[----:B------:R-:W-:Y:S05]  /*02a0*/  BRA.U !UP0, `(.L_x_1) ;  /* 0x0000001908687547 */ /* 0x000fea000b800000 */
[----:B------:R-:W0:Y:S01]  /*02b0*/  LDC.64 R6, c[0x0][0x3e0] ;  /* 0x0000f800ff067b82 */ /* 0x000e220000000a00 */
[----:B------:R-:W-:Y:S01]  /*02c0*/  UISETP.GE.AND UP0, UPT, UR42, 0x1, UPT ;  /* 0x000000012a00788c */ /* 0x000fe2000bf06270 */
[----:B------:R-:W-:Y:S01]  /*02d0*/  IMAD.MOV.U32 R3, RZ, RZ, 0x5 ;  /* 0x00000005ff037424 */ /* 0x000fe200078e00ff */
[----:B------:R-:W-:Y:S04]  /*02e0*/  BSSY.RECONVERGENT B0, `(.L_x_1) ;  /* 0x0000196000007945 */ /* 0x000fe80003800200 */
[----:B------:R-:W-:Y:S01]  /*02f0*/  BSSY.RELIABLE B1, `(.L_x_2) ;  /* 0x000016b000017945 */ /* 0x000fe20003800100 */
[----:B0-----:R-:W-:-:S04]  /*0300*/  IMAD.IADD R6, R7, 0x1, R6 ;  /* 0x0000000107067824 */ /* 0x001fc800078e0206 */
[----:B------:R-:W-:Y:S01]  /*0310*/  IMAD R3, R6, R3, -0x5 ;  /* 0xfffffffb06037424 */ /* 0x000fe200078e0203 */
[----:B------:R-:W-:Y:S06]  /*0320*/  BRA.U !UP0, `(.L_x_3) ;  /* 0x0000001508907547 */ /* 0x000fec000b800000 */
[----:B------:R-:W-:Y:S05]  /*0330*/  BREAK.RELIABLE B1 ;  /* 0x0000000000017942 */ /* 0x000fea0003800100 */
[----:B------:R-:W-:-:S09]  /*0340*/  UISETP.GT.AND UP0, UPT, UR40, URZ, UPT ;  /* 0x000000ff2800728c */ /* 0x000fd2000bf04270 */
[----:B------:R-:W-:Y:S05]  /*0350*/  BRA.U UP0, `(.L_x_4) ;  /* 0x0000000900307547 */ /* 0x000fea000b800000 */
[----:B------:R-:W-:-:S07]  /*0360*/  IMAD.MOV.U32 R3, RZ, RZ, RZ ;  /* 0x000000ffff037224 */ /* 0x000fce00078e00ff */
.L_x_10:
[----:B------:R-:W0:Y:S01]  /*0370*/  LDC.64 R6, c[0x0][0x3a0] ;  /* 0x0000e800ff067b82 */ /* 0x000e220000000a00 */
[----:B------:R-:W-:-:S07]  /*0380*/  HFMA2 R23, -RZ, RZ, 0, 0 ;  /* 0x00000000ff177431 */ /* 0x000fce00000001ff */
[----:B------:R-:W1:Y:S08]  /*0390*/  LDC.64 R8, c[0x0][0x3a8] ;  /* 0x0000ea00ff087b82 */ /* 0x000e700000000a00 */
[----:B------:R-:W2:Y:S08]  /*03a0*/  LDC.64 R10, c[0x0][0x3b0] ;  /* 0x0000ec00ff0a7b82 */ /* 0x000eb00000000a00 */
[----:B------:R-:W3:Y:S01]  /*03b0*/  LDC.64 R12, c[0x0][0x3b8] ;  /* 0x0000ee00ff0c7b82 */ /* 0x000ee20000000a00 */
[----:B0-----:R-:W-:-:S07]  /*03c0*/  IMAD.WIDE.U32 R6, R3, 0x4, R6 ;  /* 0x0000000403067825 */ /* 0x001fce00078e0006 */
[----:B------:R-:W0:Y:S01]  /*03d0*/  LDC.64 R14, c[0x0][0x3c0] ;  /* 0x0000f000ff0e7b82 */ /* 0x000e220000000a00 */
[----:B-1----:R-:W-:-:S07]  /*03e0*/  IMAD.WIDE.U32 R8, R3, 0x4, R8 ;  /* 0x0000000403087825 */ /* 0x002fce00078e0008 */
[----:B------:R-:W1:Y:S01]  /*03f0*/  LDC.64 R20, c[0x0][0x3c8] ;  /* 0x0000f200ff147b82 */ /* 0x000e620000000a00 */
[----:B--2---:R-:W-:-:S04]  /*0400*/  IMAD.WIDE.U32 R10, R3, 0x4, R10 ;  /* 0x00000004030a7825 */ /* 0x004fc800078e000a */
[----:B---3--:R-:W-:-:S04]  /*0410*/  IMAD.WIDE.U32 R12, R3, 0x4, R12 ;  /* 0x00000004030c7825 */ /* 0x008fc800078e000c */
[----:B0-----:R-:W-:-:S04]  /*0420*/  IMAD.WIDE.U32 R14, R3, 0x4, R14 ;  /* 0x00000004030e7825 */ /* 0x001fc800078e000e */
[----:B-1----:R-:W-:-:S07]  /*0430*/  IMAD.WIDE.U32 R20, R3, 0x4, R20 ;  /* 0x0000000403147825 */ /* 0x002fce00078e0014 */
.L_x_11:
[----:B------:R-:W0:Y:S01]  /*0440*/  LDC.64 R26, c[0x0][0x3d0] ;  /* 0x0000f400ff1a7b82 */ /* 0x000e220000000a00 */
[----:B------:R-:W2:Y:S04]  /*0450*/  LDG.E R31, desc[UR36][R6.64] ;  /* 0x00000024061f7981 */ /* 0x000ea8000c1e1900 */
[----:B------:R-:W3:Y:S03]  /*0460*/  LDG.E R28, desc[UR36][R8.64] ;  /* 0x00000024081c7981 */ /* 0x000ee6000c1e1900 */
[----:B------:R-:W1:Y:S01]  /*0470*/  LDC.64 R32, c[0x0][0x3d8] ;  /* 0x0000f600ff207b82 */ /* 0x000e620000000a00 */
[----:B------:R-:W4:Y:S04]  /*0480*/  LDG.E R2, desc[UR36][R12.64] ;  /* 0x000000240c027981 */ /* 0x000f28000c1e1900 */
[----:B------:R-:W5:Y:S04]  /*0490*/  LDG.E R29, desc[UR36][R10.64] ;  /* 0x000000240a1d7981 */ /* 0x000f68000c1e1900 */
[----:B------:R-:W5:Y:S04]  /*04a0*/  LDG.E R25, desc[UR36][R14.64] ;  /* 0x000000240e197981 */ /* 0x000f68000c1e1900 */
[----:B------:R-:W5:Y:S01]  /*04b0*/  LDG.E R24, desc[UR36][R20.64] ;  /* 0x0000002414187981 */ /* 0x000f62000c1e1900 */
[----:B0-----:R-:W-:-:S06]  /*04c0*/  IMAD.WIDE.U32 R26, R23, 0x4, R26 ;  /* 0x00000004171a7825 */ /* 0x001fcc00078e001a */
[----:B------:R2:W3:Y:S01]  /*04d0*/  LDG.E R27, desc[UR36][R26.64] ;  /* 0x000000241a1b7981 */ /* 0x0004e2000c1e1900 */
[----:B-1----:R-:W-:-:S05]  /*04e0*/  IMAD.WIDE.U32 R32, R23, 0x4, R32 ;  /* 0x0000000417207825 */ /* 0x002fca00078e0020 */
[----:B------:R-:W4:Y:S01]  /*04f0*/  LDG.E R0, desc[UR36][R32.64] ;  /* 0x0000002420007981 */ /* 0x000f22000c1e1900 */
[----:B--2---:R-:W-:Y:S02]  /*0500*/  IMAD.IADD R26, R18, 0x1, -R31 ;  /* 0x00000001121a7824 */ /* 0x004fe400078e0a1f */
[----:B---3--:R-:W-:Y:S02]  /*0510*/  IMAD.IADD R30, R27, 0x1, -R22 ;  /* 0x000000011b1e7824 */ /* 0x008fe400078e0a16 */
[----:B----4-:R-:W-:-:S03]  /*0520*/  IMAD.IADD R34, R0, 0x1, -R19 ;  /* 0x0000000100227824 */ /* 0x010fc600078e0a13 */
[----:B------:R-:W-:Y:S02]  /*0530*/  IABS R33, R30 ;  /* 0x0000001e00217213 */ /* 0x000fe40000000000 */
[----:B------:R-:W-:Y:S01]  /*0540*/  IABS R30, R34 ;  /* 0x00000022001e7213 */ /* 0x000fe20000000000 */
[----:B------:R-:W-:Y:S01]  /*0550*/  IMAD.IADD R32, R27, 0x1, -R18 ;  /* 0x000000011b207824 */ /* 0x000fe200078e0a12 */
[----:B------:R-:W-:Y:S01]  /*0560*/  IABS R34, R26 ;  /* 0x0000001a00227213 */ /* 0x000fe20000000000 */
[C---:B------:R-:W-:Y:S02]  /*0570*/  IMAD.IADD R26, R17.reuse, 0x1, -R28 ;  /* 0x00000001111a7824 */ /* 0x040fe400078e0a1c */
[----:B------:R-:W-:Y:S01]  /*0580*/  IMAD.IADD R30, R30, 0x1, R33 ;  /* 0x000000011e1e7824 */ /* 0x000fe200078e0221 */
[----:B------:R-:W-:Y:S02]  /*0590*/  IADD3 R33, PT, PT, -R17, R0, RZ ;  /* 0x0000000011217210 */ /* 0x000fe40007ffe1ff */
[----:B------:R-:W-:-:S02]  /*05a0*/  IABS R35, R32 ;  /* 0x0000002000237213 */ /* 0x000fc40000000000 */
[----:B------:R-:W-:Y:S01]  /*05b0*/  IABS R36, R33 ;  /* 0x0000002100247213 */ /* 0x000fe20000000000 */
[----:B------:R-:W-:Y:S01]  /*05c0*/  IMAD.MOV.U32 R33, RZ, RZ, R34 ;  /* 0x000000ffff217224 */ /* 0x000fe200078e0022 */
[----:B------:R-:W-:Y:S02]  /*05d0*/  IABS R32, R26 ;  /* 0x0000001a00207213 */ /* 0x000fe40000000000 */
[----:B------:R-:W-:Y:S01]  /*05e0*/  IADD3 R34, PT, PT, R19, -R28, RZ ;  /* 0x8000001c13227210 */ /* 0x000fe20007ffe0ff */
[----:B------:R-:W-:Y:S01]  /*05f0*/  IMAD.MOV.U32 R26, RZ, RZ, R36 ;  /* 0x000000ffff1a7224 */ /* 0x000fe200078e0024 */
[----:B------:R-:W-:Y:S01]  /*0600*/  IADD3 R33, PT, PT, R32, R30, R33 ;  /* 0x0000001e20217210 */ /* 0x000fe20007ffe021 */
[----:B------:R-:W-:Y:S02]  /*0610*/  IMAD.IADD R32, R22, 0x1, -R31 ;  /* 0x0000000116207824 */ /* 0x000fe400078e0a1f */
[----:B------:R-:W-:Y:S01]  /*0620*/  IMAD.IADD R26, R26, 0x1, R35 ;  /* 0x000000011a1a7824 */ /* 0x000fe200078e0223 */
[----:B------:R-:W-:-:S02]  /*0630*/  IABS R35, R34 ;  /* 0x0000002200237213 */ /* 0x000fc40000000000 */
[----:B------:R-:W-:Y:S01]  /*0640*/  IABS R32, R32 ;  /* 0x0000002000207213 */ /* 0x000fe20000000000 */
[----:B------:R-:W-:-:S03]  /*0650*/  IMAD.IADD R31, R27, 0x1, -R31 ;  /* 0x000000011b1f7824 */ /* 0x000fc600078e0a1f */
[----:B------:R-:W-:Y:S01]  /*0660*/  IADD3 R32, PT, PT, R35, R26, R32 ;  /* 0x0000001a23207210 */ /* 0x000fe20007ffe020 */
[----:B------:R-:W-:-:S03]  /*0670*/  IMAD.IADD R28, R0, 0x1, -R28 ;  /* 0x00000001001c7824 */ /* 0x000fc600078e0a1c */
[----:B------:R-:W-:Y:S02]  /*0680*/  VIMNMX R33, PT, PT, R33, R32, PT ;  /* 0x0000002021217248 */ /* 0x000fe40003fe0100 */
[----:B------:R-:W-:Y:S02]  /*0690*/  IABS R32, R31 ;  /* 0x0000001f00207213 */ /* 0x000fe40000000000 */
[----:B------:R-:W-:Y:S01]  /*06a0*/  IABS R31, R28 ;  /* 0x0000001c001f7213 */ /* 0x000fe20000000000 */
[----:B------:R-:W-:-:S05]  /*06b0*/  VIADD R28, R33, 0x1 ;  /* 0x00000001211c7836 */ /* 0x000fca0000000000 */
[----:B------:R-:W-:Y:S01]  /*06c0*/  VIADDMNMX R28, R31, R32, R28, PT ;  /* 0x000000201f1c7246 */ /* 0x000fe2000380011c */
[----:B------:R-:W-:Y:S02]  /*06d0*/  IMAD.IADD R31, R17, 0x1, -R2 ;  /* 0x00000001111f7824 */ /* 0x000fe400078e0a02 */
[----:B-----5:R-:W-:-:S03]  /*06e0*/  IMAD.IADD R32, R22, 0x1, -R29 ;  /* 0x0000000116207824 */ /* 0x020fc600078e0a1d */
[----:B------:R-:W-:Y:S02]  /*06f0*/  IABS R34, R31 ;  /* 0x0000001f00227213 */ /* 0x000fe40000000000 */
[----:B------:R-:W-:Y:S01]  /*0700*/  IADD3 R31, PT, PT, R18, -R29, RZ ;  /* 0x8000001d121f7210 */ /* 0x000fe20007ffe0ff */
[----:B------:R-:W-:Y:S01]  /*0710*/  IMAD.IADD R33, R19, 0x1, -R2 ;  /* 0x0000000113217824 */ /* 0x000fe200078e0a02 */
[----:B------:R-:W-:Y:S02]  /*0720*/  IABS R36, R32 ;  /* 0x0000002000247213 */ /* 0x000fe40000000000 */
[----:B------:R-:W-:Y:S01]  /*0730*/  IABS R35, R31 ;  /* 0x0000001f00237213 */ /* 0x000fe20000000000 */
[----:B------:R-:W-:Y:S01]  /*0740*/  IMAD.MOV.U32 R31, RZ, RZ, R34 ;  /* 0x000000ffff1f7224 */ /* 0x000fe200078e0022 */
[----:B------:R-:W-:Y:S01]  /*0750*/  IABS R33, R33 ;  /* 0x0000002100217213 */ /* 0x000fe20000000000 */
[----:B------:R-:W-:Y:S02]  /*0760*/  IMAD.MOV.U32 R34, RZ, RZ, R36 ;  /* 0x000000ffff227224 */ /* 0x000fe400078e0024 */
[----:B------:R-:W-:-:S05]  /*0770*/  IMAD.MOV.U32 R32, RZ, RZ, R35 ;  /* 0x000000ffff207224 */ /* 0x000fca00078e0023 */
[----:B------:R-:W-:Y:S02]  /*0780*/  IADD3 R31, PT, PT, R31, R30, R32 ;  /* 0x0000001e1f1f7210 */ /* 0x000fe40007ffe020 */
[----:B------:R-:W-:Y:S01]  /*0790*/  IADD3 R32, PT, PT, R33, R26, R34 ;  /* 0x0000001a21207210 */ /* 0x000fe20007ffe022 */
[----:B------:R-:W-:Y:S01]  /*07a0*/  IMAD.IADD R33, R18, 0x1, -R25 ;  /* 0x0000000112217824 */ /* 0x000fe200078e0a19 */
[----:B------:R-:W-:-:S04]  /*07b0*/  IADD3 R34, PT, PT, R17, -R24, RZ ;  /* 0x8000001811227210 */ /* 0x000fc80007ffe0ff */
[----:B------:R-:W-:Y:S01]  /*07c0*/  IABS R35, R33 ;  /* 0x0000002100237213 */ /* 0x000fe20000000000 */
[C---:B------:R-:W-:Y:S01]  /*07d0*/  IMAD.IADD R29, R27.reuse, 0x1, -R29 ;  /* 0x000000011b1d7824 */ /* 0x040fe200078e0a1d */
[----:B------:R-:W-:Y:S01]  /*07e0*/  IABS R33, R34 ;  /* 0x0000002200217213 */ /* 0x000fe20000000000 */
[----:B------:R-:W-:Y:S02]  /*07f0*/  IMAD.IADD R27, R27, 0x1, -R25 ;  /* 0x000000011b1b7824 */ /* 0x000fe400078e0a19 */
[----:B------:R-:W-:Y:S02]  /*0800*/  IMAD.MOV.U32 R34, RZ, RZ, R35 ;  /* 0x000000ffff227224 */ /* 0x000fe400078e0023 */
[----:B------:R-:W-:Y:S01]  /*0810*/  IMAD.IADD R25, R22, 0x1, -R25 ;  /* 0x0000000116197824 */ /* 0x000fe200078e0a19 */
[----:B------:R-:W-:Y:S02]  /*0820*/  VIMNMX R31, PT, PT, R31, R32, PT ;  /* 0x000000201f1f7248 */ /* 0x000fe40003fe0100 */
[----:B------:R-:W-:Y:S01]  /*0830*/  IADD3 R30, PT, PT, R33, R30, R34 ;  /* 0x0000001e211e7210 */ /* 0x000fe20007ffe022 */
[----:B------:R-:W-:Y:S01]  /*0840*/  IMAD.IADD R32, R19, 0x1, -R24 ;  /* 0x0000000113207824 */ /* 0x000fe200078e0a18 */
[----:B------:R-:W-:-:S02]  /*0850*/  IABS R33, R25 ;  /* 0x0000001900217213 */ /* 0x000fc40000000000 */
[C---:B------:R-:W-:Y:S01]  /*0860*/  IADD3 R2, PT, PT, R0.reuse, -R2, RZ ;  /* 0x8000000200027210 */ /* 0x040fe20007ffe0ff */
[----:B------:R-:W-:Y:S01]  /*0870*/  IMAD.IADD R0, R0, 0x1, -R24 ;  /* 0x0000000100007824 */ /* 0x000fe200078e0a18 */
[----:B------:R-:W-:Y:S01]  /*0880*/  IABS R25, R32 ;  /* 0x0000002000197213 */ /* 0x000fe20000000000 */
[----:B------:R-:W-:Y:S01]  /*0890*/  IMAD.MOV.U32 R24, RZ, RZ, R33 ;  /* 0x000000ffff187224 */ /* 0x000fe200078e0021 */
[----:B------:R-:W-:Y:S01]  /*08a0*/  IABS R29, R29 ;  /* 0x0000001d001d7213 */ /* 0x000fe20000000000 */
[----:B------:R-:W-:-:S03]  /*08b0*/  VIADD R31, R31, 0x1 ;  /* 0x000000011f1f7836 */ /* 0x000fc60000000000 */
[----:B------:R-:W-:Y:S01]  /*08c0*/  IADD3 R25, PT, PT, R25, R26, R24 ;  /* 0x0000001a19197210 */ /* 0x000fe20007ffe018 */
[----:B------:R-:W-:Y:S01]  /*08d0*/  IMAD.MOV.U32 R24, RZ, RZ, R29 ;  /* 0x000000ffff187224 */ /* 0x000fe200078e001d */
[----:B------:R-:W-:Y:S02]  /*08e0*/  IABS R2, R2 ;  /* 0x0000000200027213 */ /* 0x000fe40000000000 */
[----:B------:R-:W-:Y:S02]  /*08f0*/  IABS R27, R27 ;  /* 0x0000001b001b7213 */ /* 0x000fe40000000000 */
[----:B------:R-:W-:Y:S02]  /*0900*/  VIMNMX R25, PT, PT, R30, R25, PT ;  /* 0x000000191e197248 */ /* 0x000fe40003fe0100 */
[----:B------:R-:W-:Y:S02]  /*0910*/  IABS R0, R0 ;  /* 0x0000000000007213 */ /* 0x000fe40000000000 */
[----:B------:R-:W-:Y:S01]  /*0920*/  VIADDMNMX R31, R2, R24, R31, PT ;  /* 0x00000018021f7246 */ /* 0x000fe2000380011f */
[----:B------:R-:W-:Y:S01]  /*0930*/  IMAD.MOV.U32 R24, RZ, RZ, R27 ;  /* 0x000000ffff187224 */ /* 0x000fe200078e001b */
[----:B------:R-:W-:Y:S01]  /*0940*/  MOV R2, R0 ;  /* 0x0000000000027202 */ /* 0x000fe20000000f00 */
[----:B------:R-:W-:-:S02]  /*0950*/  VIADD R25, R25, 0x1 ;  /* 0x0000000119197836 */ /* 0x000fc40000000000 */
[----:B------:R-:W-:Y:S02]  /*0960*/  IMAD R0, R28, 0x5, RZ ;  /* 0x000000051c007824 */ /* 0x000fe400078e02ff */
[----:B------:R-:W-:Y:S01]  /*0970*/  IMAD R27, R31, 0x3, RZ ;  /* 0x000000031f1b7824 */ /* 0x000fe200078e02ff */
[----:B------:R-:W-:-:S04]  /*0980*/  VIADDMNMX R25, R2, R24, R25, PT ;  /* 0x0000001802197246 */ /* 0x000fc80003800119 */
[----:B------:R-:W-:-:S05]  /*0990*/  LOP3.LUT R0, R25, R27, R0, 0x96, !PT ;  /* 0x0000001b19007212 */ /* 0x000fca00078e9600 */
[----:B------:R-:W-:-:S05]  /*09a0*/  IMAD.IADD R33, R1, 0x1, R0 ;  /* 0x0000000101217824 */ /* 0x000fca00078e0200 */
[----:B------:R-:W2:Y:S01]  /*09b0*/  LDL.U8 R2, [R33] ;  /* 0x0000000021027983 */ /* 0x000ea20000100000 */
[----:B------:R-:W-:-:S05]  /*09c0*/  IMAD R0, R25, 0x7, RZ ;  /* 0x0000000719007824 */ /* 0x000fca00078e02ff */
[----:B------:R-:W-:Y:S02]  /*09d0*/  LOP3.LUT R0, R27, R28, R0, 0x96, !PT ;  /* 0x0000001c1b007212 */ /* 0x000fe400078e9600 */
[----:B--2---:R-:W-:Y:S01]  /*09e0*/  ISETP.NE.AND P0, PT, R2, RZ, PT ;  /* 0x000000ff0200720c */ /* 0x004fe20003f05270 */
[----:B------:R-:W-:-:S04]  /*09f0*/  IMAD R2, R28, UR40, R31 ;  /* 0x000000281c027c24 */ /* 0x000fc8000f8e021f */
[----:B------:R-:W-:Y:S02]  /*0a00*/  IMAD R29, R2, UR40, R25 ;  /* 0x00000028021d7c24 */ /* 0x000fe4000f8e0219 */
[----:B------:R-:W-:-:S06]  /*0a10*/  IMAD.IADD R25, R1, 0x1, R0 ;  /* 0x0000000101197824 */ /* 0x000fcc00078e0200 */
[----:B------:R-:W-:Y:S05]  /*0a20*/  @!P0 BRA `(.L_x_5) ;  /* 0x0000000000548947 */ /* 0x000fea0003800000 */
[----:B------:R-:W2:Y:S02]  /*0a30*/  LDL.U8 R0, [R25+0x3e8] ;  /* 0x0003e80019007983 */ /* 0x000ea40000100000 */
[----:B--2---:R-:W-:-:S13]  /*0a40*/  ISETP.NE.AND P0, PT, R0, RZ, PT ;  /* 0x000000ff0000720c */ /* 0x004fda0003f05270 */
[----:B------:R-:W-:Y:S05]  /*0a50*/  @!P0 BRA `(.L_x_5) ;  /* 0x0000000000488947 */ /* 0x000fea0003800000 */
[----:B------:R-:W-:-:S13]  /*0a60*/  ISETP.NE.AND P0, PT, R23, RZ, PT ;  /* 0x000000ff1700720c */ /* 0x000fda0003f05270 */
[----:B------:R-:W-:Y:S05]  /*0a70*/  @!P0 BRA `(.L_x_6) ;  /* 0x00000000004c8947 */ /* 0x000fea0003800000 */
[----:B------:R-:W2:Y:S02]  /*0a80*/  LD.E R0, desc[UR36][R4.64] ;  /* 0x0000002404007980 */ /* 0x000ea4000c101900 */
[----:B--2---:R-:W-:-:S13]  /*0a90*/  ISETP.NE.AND P0, PT, R0, R29, PT ;  /* 0x0000001d0000720c */ /* 0x004fda0003f05270 */
[----:B------:R-:W-:Y:S05]  /*0aa0*/  @!P0 BRA `(.L_x_7) ;  /* 0x0000000000208947 */ /* 0x000fea0003800000 */
[----:B------:R-:W-:-:S07]  /*0ab0*/  IMAD.MOV.U32 R27, RZ, RZ, RZ ;  /* 0x000000ffff1b7224 */ /* 0x000fce00078e00ff */
.L_x_8:
[----:B------:R-:W-:-:S05]  /*0ac0*/  VIADD R27, R27, 0x1 ;  /* 0x000000011b1b7836 */ /* 0x000fca0000000000 */
[----:B------:R-:W-:-:S13]  /*0ad0*/  ISETP.NE.AND P0, PT, R27, R23, PT ;  /* 0x000000171b00720c */ /* 0x000fda0003f05270 */
[----:B------:R-:W-:Y:S05]  /*0ae0*/  @!P0 BRA `(.L_x_6) ;  /* 0x0000000000308947 */ /* 0x000fea0003800000 */
[----:B------:R-:W-:-:S06]  /*0af0*/  IMAD.WIDE.U32 R24, R27, 0x4, R4 ;  /* 0x000000041b187825 */ /* 0x000fcc00078e0004 */
[----:B------:R-:W2:Y:S02]  /*0b00*/  LD.E R24, desc[UR36][R24.64] ;  /* 0x0000002418187980 */ /* 0x000ea4000c101900 */
[----:B--2---:R-:W-:-:S13]  /*0b10*/  ISETP.NE.AND P0, PT, R24, R29, PT ;  /* 0x0000001d1800720c */ /* 0x004fda0003f05270 */
[----:B------:R-:W-:Y:S05]  /*0b20*/  @P0 BRA `(.L_x_8) ;  /* 0xfffffffc00e40947 */ /* 0x000fea000383ffff */
.L_x_7:
[----:B------:R-:W-:Y:S01]  /*0b30*/  IADD3 R3, PT, PT, R3, 0x1, RZ ;  /* 0x0000000103037810 */ /* 0x000fe20007ffe0ff */
[----:B------:R-:W-:-:S03]  /*0b40*/  IMAD.MOV.U32 R2, RZ, RZ, 0x1 ;  /* 0x00000001ff027424 */ /* 0x000fc600078e00ff */
[----:B------:R-:W-:-:S13]  /*0b50*/  ISETP.NE.AND P0, PT, R3, UR39, PT ;  /* 0x0000002703007c0c */ /* 0x000fda000bf05270 */
[----:B------:R-:W-:Y:S05]  /*0b60*/  @!P0 BRA `(.L_x_9) ;  /* 0x0000001000348947 */ /* 0x000fea0003800000 */
[----:B------:R-:W-:Y:S05]  /*0b70*/  BRA `(.L_x_10) ;  /* 0xfffffff400fc7947 */ /* 0x000fea000383ffff */
.L_x_5:
[----:B------:R-:W-:-:S05]  /*0b80*/  IMAD.MOV.U32 R0, RZ, RZ, 0x1 ;  /* 0x00000001ff007424 */ /* 0x000fca00078e00ff */
[----:B------:R0:W-:Y:S04]  /*0b90*/  STL.U8 [R33], R0 ;  /* 0x0000000021007387 */ /* 0x0001e80000100000 */
[----:B------:R0:W-:Y:S02]  /*0ba0*/  STL.U8 [R25+0x3e8], R0 ;  /* 0x0003e80019007387 */ /* 0x0001e40000100000 */
.L_x_6:
[----:B0-----:R-:W-:Y:S01]  /*0bb0*/  IMAD.WIDE.U32 R24, R23, 0x4, R4 ;  /* 0x0000000417187825 */ /* 0x001fe200078e0004 */
[----:B------:R-:W-:-:S03]  /*0bc0*/  PRMT R2, RZ, 0x7610, R2 ;  /* 0x00007610ff027816 */ /* 0x000fc60000000002 */
[----:B------:R-:W-:Y:S01]  /*0bd0*/  VIADD R23, R23, 0x1 ;  /* 0x0000000117177836 */ /* 0x000fe20000000000 */
[----:B------:R1:W-:Y:S04]  /*0be0*/  ST.E desc[UR36][R24.64], R29 ;  /* 0x0000001d18007985 */ /* 0x0003e8000c101924 */
[----:B------:R-:W-:-:S13]  /*0bf0*/  ISETP.NE.AND P0, PT, R23, UR42, PT ;  /* 0x0000002a17007c0c */ /* 0x000fda000bf05270 */
[----:B-1----:R-:W-:Y:S05]  /*0c00*/  @!P0 BRA `(.L_x_9) ;  /* 0x00000010000c8947 */ /* 0x002fea0003800000 */
[----:B------:R-:W-:Y:S05]  /*0c10*/  BRA `(.L_x_11) ;  /* 0xfffffff800087947 */ /* 0x000fea000383ffff */
.L_x_4:
[----:B------:R-:W-:-:S07]  /*0c20*/  IMAD.MOV.U32 R23, RZ, RZ, RZ ;  /* 0x000000ffff177224 */ /* 0x000fce00078e00ff */
.L_x_22:
[----:B------:R-:W-:Y:S01]  /*0c30*/  ISETP.GE.AND P0, PT, R3, 0x10, PT ;  /* 0x000000100300780c */ /* 0x000fe20003f06270 */
[----:B------:R-:W-:-:S12]  /*0c40*/  IMAD.MOV.U32 R0, RZ, RZ, RZ ;  /* 0x000000ffff007224 */ /* 0x000fd800078e00ff */
[----:B------:R-:W-:Y:S05]  /*0c50*/  @!P0 BRA `(.L_x_12) ;  /* 0x0000000000448947 */ /* 0x000fea0003800000 */
[----:B------:R-:W-:Y:S01]  /*0c60*/  VIMNMX R0, PT, PT, R3, 0x1, !PT ;  /* 0x0000000103007848 */ /* 0x000fe20007fe0100 */
[----:B------:R-:W-:Y:S01]  /*0c70*/  BSSY.RECONVERGENT B2, `(.L_x_13) ;  /* 0x000000e000027945 */ /* 0x000fe20003800200 */
[C---:B------:R-:W-:Y:S01]  /*0c80*/  IADD3 R6, PT, PT, R1.reuse, 0x3f0, RZ ;  /* 0x000003f001067810 */ /* 0x040fe20007ffe0ff */
[----:B------:R-:W-:Y:S01]  /*0c90*/  VIADD R2, R1, 0x8 ;  /* 0x0000000801027836 */ /* 0x000fe20000000000 */
[----:B------:R-:W-:-:S05]  /*0ca0*/  LOP3.LUT R7, R0, 0x7ffffff0, RZ, 0xc0, !PT ;  /* 0x7ffffff000077812 */ /* 0x000fca00078ec0ff */
[----:B------:R-:W-:-:S07]  /*0cb0*/  IMAD.MOV R0, RZ, RZ, -R7 ;  /* 0x000000ffff007224 */ /* 0x000fce00078e0a07 */
.L_x_14:
[----:B------:R-:W-:Y:S01]  /*0cc0*/  VIADD R0, R0, 0x10 ;  /* 0x0000001000007836 */ /* 0x000fe20000000000 */
[----:B------:R-:W-:Y:S04]  /*0cd0*/  STL.64 [R2+-0x8], RZ ;  /* 0xfffff8ff02007387 */ /* 0x000fe80000100a00 */
[----:B------:R-:W-:Y:S01]  /*0ce0*/  ISETP.NE.AND P0, PT, R0, RZ, PT ;  /* 0x000000ff0000720c */ /* 0x000fe20003f05270 */
[----:B------:R-:W-:Y:S04]  /*0cf0*/  STL.64 [R6+-0x8], RZ ;  /* 0xfffff8ff06007387 */ /* 0x000fe80000100a00 */
[----:B------:R0:W-:Y:S04]  /*0d00*/  STL.64 [R2], RZ ;  /* 0x000000ff02007387 */ /* 0x0001e80000100a00 */
[----:B------:R1:W-:Y:S01]  /*0d10*/  STL.64 [R6], RZ ;  /* 0x000000ff06007387 */ /* 0x0003e20000100a00 */
[----:B0-----:R-:W-:-:S02]  /*0d20*/  VIADD R2, R2, 0x10 ;  /* 0x0000001002027836 */ /* 0x001fc40000000000 */
[----:B-1----:R-:W-:Y:S01]  /*0d30*/  VIADD R6, R6, 0x10 ;  /* 0x0000001006067836 */ /* 0x002fe20000000000 */
[----:B------:R-:W-:Y:S06]  /*0d40*/  @P0 BRA `(.L_x_14) ;  /* 0xfffffffc00dc0947 */ /* 0x000fec000383ffff */
[----:B------:R-:W-:Y:S05]  /*0d50*/  BSYNC.RECONVERGENT B2 ;  /* 0x0000000000027941 */ /* 0x000fea0003800200 */
.L_x_13:
[----:B------:R-:W-:-:S07]  /*0d60*/  MOV R0, R7 ;  /* 0x0000000700007202 */ /* 0x000fce0000000f00 */
.L_x_12:
[----:B------:R-:W-:-:S04]  /*0d70*/  VIMNMX R6, PT, PT, R3, 0x1, !PT ;  /* 0x0000000103067848 */ /* 0x000fc80007fe0100 */
[----:B------:R-:W-:-:S04]  /*0d80*/  LOP3.LUT R2, R6, 0xf, RZ, 0xc0, !PT ;  /* 0x0000000f06027812 */ /* 0x000fc800078ec0ff */
[----:B------:R-:W-:-:S13]  /*0d90*/  ISETP.NE.AND P0, PT, R2, RZ, PT ;  /* 0x000000ff0200720c */ /* 0x000fda0003f05270 */
[----:B------:R-:W-:Y:S05]  /*0da0*/  @!P0 BRA `(.L_x_15) ;  /* 0x0000000000c88947 */ /* 0x000fea0003800000 */
[----:B------:R-:W-:Y:S01]  /*0db0*/  VIADD R2, R2, 0xffffffff ;  /* 0xffffffff02027836 */ /* 0x000fe20000000000 */
[----:B------:R-:W-:-:S04]  /*0dc0*/  LOP3.LUT R7, R6, 0x7, RZ, 0xc0, !PT ;  /* 0x0000000706077812 */ /* 0x000fc800078ec0ff */
[----:B------:R-:W-:Y:S02]  /*0dd0*/  ISETP.GE.U32.AND P0, PT, R2, 0x7, PT ;  /* 0x000000070200780c */ /* 0x000fe40003f06070 */
[----:B------:R-:W-:-:S11]  /*0de0*/  ISETP.NE.AND P1, PT, R7, RZ, PT ;  /* 0x000000ff0700720c */ /* 0x000fd60003f25270 */
[----:B------:R-:W-:Y:S05]  /*0df0*/  @!P0 BRA `(.L_x_16) ;  /* 0x0000000000488947 */ /* 0x000fea0003800000 */
[----:B------:R-:W-:Y:S02]  /*0e00*/  IMAD.IADD R2, R1, 0x1, R0 ;  /* 0x0000000101027824 */ /* 0x000fe400078e0200 */
[----:B------:R-:W-:-:S03]  /*0e10*/  VIADD R0, R0, 0x8 ;  /* 0x0000000800007836 */ /* 0x000fc60000000000 */
[----:B------:R0:W-:Y:S04]  /*0e20*/  STL.U8 [R2], RZ ;  /* 0x000000ff02007387 */ /* 0x0001e80000100000 */
[----:B------:R0:W-:Y:S04]  /*0e30*/  STL.U8 [R2+0x3e8], RZ ;  /* 0x0003e8ff02007387 */ /* 0x0001e80000100000 */
        /* <DEDUP_REMOVED lines=13> */
[----:B------:R0:W-:Y:S02]  /*0f10*/  STL.U8 [R2+0x3ef], RZ ;  /* 0x0003efff02007387 */ /* 0x0001e40000100000 */
.L_x_16:
[----:B------:R-:W-:Y:S05]  /*0f20*/  @!P1 BRA `(.L_x_15) ;  /* 0x0000000000689947 */ /* 0x000fea0003800000 */
[----:B------:R-:W-:Y:S01]  /*0f30*/  VIADD R7, R7, 0xffffffff ;  /* 0xffffffff07077836 */ /* 0x000fe20000000000 */
[----:B------:R-:W-:-:S04]  /*0f40*/  LOP3.LUT R6, R6, 0x3, RZ, 0xc0, !PT ;  /* 0x0000000306067812 */ /* 0x000fc800078ec0ff */
[----:B------:R-:W-:Y:S02]  /*0f50*/  ISETP.GE.U32.AND P0, PT, R7, 0x3, PT ;  /* 0x000000030700780c */ /* 0x000fe40003f06070 */
[----:B------:R-:W-:-:S11]  /*0f60*/  ISETP.NE.AND P1, PT, R6, RZ, PT ;  /* 0x000000ff0600720c */ /* 0x000fd60003f25270 */
[----:B------:R-:W-:Y:S05]  /*0f70*/  @!P0 BRA `(.L_x_17) ;  /* 0x0000000000288947 */ /* 0x000fea0003800000 */
[----:B0-----:R-:W-:Y:S01]  /*0f80*/  IMAD.IADD R2, R1, 0x1, R0 ;  /* 0x0000000101027824 */ /* 0x001fe200078e0200 */
[----:B------:R-:W-:-:S04]  /*0f90*/  IADD3 R0, PT, PT, R0, 0x4, RZ ;  /* 0x0000000400007810 */ /* 0x000fc80007ffe0ff */
[----:B------:R1:W-:Y:S04]  /*0fa0*/  STL.U8 [R2], RZ ;  /* 0x000000ff02007387 */ /* 0x0003e80000100000 */
[----:B------:R1:W-:Y:S04]  /*0fb0*/  STL.U8 [R2+0x3e8], RZ ;  /* 0x0003e8ff02007387 */ /* 0x0003e80000100000 */
[----:B------:R1:W-:Y:S04]  /*0fc0*/  STL.U8 [R2+0x1], RZ ;  /* 0x000001ff02007387 */ /* 0x0003e80000100000 */
[----:B------:R1:W-:Y:S04]  /*0fd0*/  STL.U8 [R2+0x3e9], RZ ;  /* 0x0003e9ff02007387 */ /* 0x0003e80000100000 */
[----:B------:R1:W-:Y:S04]  /*0fe0*/  STL.U8 [R2+0x2], RZ ;  /* 0x000002ff02007387 */ /* 0x0003e80000100000 */
[----:B------:R1:W-:Y:S04]  /*0ff0*/  STL.U8 [R2+0x3ea], RZ ;  /* 0x0003eaff02007387 */ /* 0x0003e80000100000 */
[----:B------:R1:W-:Y:S04]  /*1000*/  STL.U8 [R2+0x3], RZ ;  /* 0x000003ff02007387 */ /* 0x0003e80000100000 */
[----:B------:R1:W-:Y:S02]  /*1010*/  STL.U8 [R2+0x3eb], RZ ;  /* 0x0003ebff02007387 */ /* 0x0003e40000100000 */
.L_x_17:
[----:B------:R-:W-:Y:S05]  /*1020*/  @!P1 BRA `(.L_x_15) ;  /* 0x0000000000289947 */ /* 0x000fea0003800000 */
[----:B------:R-:W-:Y:S01]  /*1030*/  IMAD.IADD R0, R1, 0x1, R0 ;  /* 0x0000000101007824 */ /* 0x000fe200078e0200 */
[----:B------:R-:W-:-:S04]  /*1040*/  ISETP.NE.AND P0, PT, R6, 0x1, PT ;  /* 0x000000010600780c */ /* 0x000fc80003f05270 */
[----:B------:R2:W-:Y:S04]  /*1050*/  STL.U8 [R0], RZ ;  /* 0x000000ff00007387 */ /* 0x0005e80000100000 */
[----:B------:R2:W-:Y:S05]  /*1060*/  STL.U8 [R0+0x3e8], RZ ;  /* 0x0003e8ff00007387 */ /* 0x0005ea0000100000 */
[----:B------:R-:W-:Y:S05]  /*1070*/  @!P0 BRA `(.L_x_15) ;  /* 0x0000000000148947 */ /* 0x000fea0003800000 */
[----:B------:R-:W-:Y:S01]  /*1080*/  ISETP.NE.AND P0, PT, R6, 0x2, PT ;  /* 0x000000020600780c */ /* 0x000fe20003f05270 */
[----:B------:R3:W-:Y:S04]  /*1090*/  STL.U8 [R0+0x1], RZ ;  /* 0x000001ff00007387 */ /* 0x0007e80000100000 */
[----:B------:R3:W-:Y:S08]  /*10a0*/  STL.U8 [R0+0x3e9], RZ ;  /* 0x0003e9ff00007387 */ /* 0x0007f00000100000 */
[----:B------:R3:W-:Y:S04]  /*10b0*/  @P0 STL.U8 [R0+0x2], RZ ;  /* 0x000002ff00000387 */ /* 0x0007e80000100000 */
[----:B------:R3:W-:Y:S02]  /*10c0*/  @P0 STL.U8 [R0+0x3ea], RZ ;  /* 0x0003eaff00000387 */ /* 0x0007e40000100000 */
.L_x_15:
[----:B------:R-:W4:Y:S01]  /*10d0*/  LDC.64 R6, c[0x0][0x3a0] ;  /* 0x0000e800ff067b82 */ /* 0x000f220000000a00 */
[----:B------:R-:W-:-:S07]  /*10e0*/  IMAD.MOV.U32 R25, RZ, RZ, RZ ;  /* 0x000000ffff197224 */ /* 0x000fce00078e00ff */
[----:B------:R-:W5:Y:S08]  /*10f0*/  LDC.64 R8, c[0x0][0x3a8] ;  /* 0x0000ea00ff087b82 */ /* 0x000f700000000a00 */
[----:B------:R-:W2:Y:S08]  /*1100*/  LDC.64 R10, c[0x0][0x3b0] ;  /* 0x0000ec00ff0a7b82 */ /* 0x000eb00000000a00 */
[----:B------:R-:W0:Y:S01]  /*1110*/  LDC.64 R12, c[0x0][0x3b8] ;  /* 0x0000ee00ff0c7b82 */ /* 0x000e220000000a00 */
[----:B----4-:R-:W-:-:S07]  /*1120*/  IMAD.WIDE.U32 R6, R23, 0x4, R6 ;  /* 0x0000000417067825 */ /* 0x010fce00078e0006 */
[----:B------:R-:W4:Y:S01]  /*1130*/  LDC.64 R14, c[0x0][0x3c0] ;  /* 0x0000f000ff0e7b82 */ /* 0x000f220000000a00 */
[----:B-----5:R-:W-:-:S07]  /*1140*/  IMAD.WIDE.U32 R8, R23, 0x4, R8 ;  /* 0x0000000417087825 */ /* 0x020fce00078e0008 */
[----:B------:R-:W5:Y:S01]  /*1150*/  LDC.64 R20, c[0x0][0x3c8] ;  /* 0x0000f200ff147b82 */ /* 0x000f620000000a00 */
[----:B--2---:R-:W-:-:S04]  /*1160*/  IMAD.WIDE.U32 R10, R23, 0x4, R10 ;  /* 0x00000004170a7825 */ /* 0x004fc800078e000a */
[----:B0-----:R-:W-:-:S04]  /*1170*/  IMAD.WIDE.U32 R12, R23, 0x4, R12 ;  /* 0x00000004170c7825 */ /* 0x001fc800078e000c */
[----:B----4-:R-:W-:-:S04]  /*1180*/  IMAD.WIDE.U32 R14, R23, 0x4, R14 ;  /* 0x00000004170e7825 */ /* 0x010fc800078e000e */
[----:B-----5:R-:W-:-:S07]  /*1190*/  IMAD.WIDE.U32 R20, R23, 0x4, R20 ;  /* 0x0000000417147825 */ /* 0x020fce00078e0014 */
.L_x_23:
[----:B------:R-:W0:Y:S01]  /*11a0*/  LDC.64 R34, c[0x0][0x3d0] ;  /* 0x0000f400ff227b82 */ /* 0x000e220000000a00 */
[----:B------:R-:W2:Y:S04]  /*11b0*/  LDG.E R33, desc[UR36][R6.64] ;  /* 0x0000002406217981 */ /* 0x000ea8000c1e1900 */
[----:B------:R-:W4:Y:S03]  /*11c0*/  LDG.E R28, desc[UR36][R8.64] ;  /* 0x00000024081c7981 */ /* 0x000f26000c1e1900 */
[----:B------:R-:W5:Y:S01]  /*11d0*/  LDC.64 R26, c[0x0][0x3d8] ;  /* 0x0000f600ff1a7b82 */ /* 0x000f620000000a00 */
[----:B-1----:R-:W4:Y:S04]  /*11e0*/  LDG.E R2, desc[UR36][R12.64] ;  /* 0x000000240c027981 */ /* 0x002f28000c1e1900 */
[----:B------:R-:W4:Y:S01]  /*11f0*/  LDG.E R31, desc[UR36][R10.64] ;  /* 0x000000240a1f7981 */ /* 0x000f22000c1e1900 */
[----:B0-----:R-:W-:-:S05]  /*1200*/  IMAD.WIDE.U32 R34, R25, 0x4, R34 ;  /* 0x0000000419227825 */ /* 0x001fca00078e0022 */
[----:B------:R-:W3:Y:S01]  /*1210*/  LDG.E R29, desc[UR36][R34.64] ;  /* 0x00000024221d7981 */ /* 0x000ee2000c1e1900 */
[----:B-----5:R-:W-:-:S06]  /*1220*/  IMAD.WIDE.U32 R26, R25, 0x4, R26 ;  /* 0x00000004191a7825 */ /* 0x020fcc00078e001a */
[----:B------:R0:W5:Y:S01]  /*1230*/  LDG.E R26, desc[UR36][R26.64] ;  /* 0x000000241a1a7981 */ /* 0x000162000c1e1900 */
[----:B---3--:R-:W-:-:S05]  /*1240*/  IMAD.IADD R0, R29, 0x1, -R22 ;  /* 0x000000011d007824 */ /* 0x008fca00078e0a16 */
[----:B0-----:R-:W-:Y:S01]  /*1250*/  IABS R27, R0 ;  /* 0x00000000001b7213 */ /* 0x001fe20000000000 */
[----:B------:R-:W-:Y:S02]  /*1260*/  IMAD.IADD R0, R29, 0x1, -R18 ;  /* 0x000000011d007824 */ /* 0x000fe400078e0a12 */
[----:B-----5:R-:W-:-:S03]  /*1270*/  IMAD.IADD R24, R26, 0x1, -R19 ;  /* 0x000000011a187824 */ /* 0x020fc600078e0a13 */
[----:B------:R-:W-:Y:S02]  /*1280*/  IABS R32, R0 ;  /* 0x0000000000207213 */ /* 0x000fe40000000000 */
[----:B------:R-:W-:Y:S02]  /*1290*/  IABS R30, R24 ;  /* 0x00000018001e7213 */ /* 0x000fe40000000000 */
[----:B------:R-:W-:-:S03]  /*12a0*/  IADD3 R24, PT, PT, -R17, R26, RZ ;  /* 0x0000001a11187210 */ /* 0x000fc60007ffe1ff */
[----:B------:R-:W-:Y:S01]  /*12b0*/  IMAD.IADD R30, R30, 0x1, R27 ;  /* 0x000000011e1e7824 */ /* 0x000fe200078e021b */
[----:B------:R-:W-:Y:S01]  /*12c0*/  IABS R0, R24 ;  /* 0x0000001800007213 */ /* 0x000fe20000000000 */
[----:B------:R-:W-:Y:S02]  /*12d0*/  IMAD.MOV.U32 R27, RZ, RZ, R32 ;  /* 0x000000ffff1b7224 */ /* 0x000fe400078e0020 */
[----:B--2---:R-:W-:Y:S02]  /*12e0*/  IMAD.IADD R24, R18, 0x1, -R33 ;  /* 0x0000000112187824 */ /* 0x004fe400078e0a21 */
[----:B------:R-:W-:Y:S02]  /*12f0*/  IMAD.IADD R0, R0, 0x1, R27 ;  /* 0x0000000100007824 */ /* 0x000fe400078e021b */
[----:B------:R-:W-:Y:S01]  /*1300*/  IMAD.IADD R27, R22, 0x1, -R33 ;  /* 0x00000001161b7824 */ /* 0x000fe200078e0a21 */
[----:B------:R-:W-:Y:S01]  /*1310*/  IABS R34, R24 ;  /* 0x0000001800227213 */ /* 0x000fe20000000000 */
[----:B----4-:R-:W-:Y:S01]  /*1320*/  IMAD.IADD R32, R19, 0x1, -R28 ;  /* 0x0000000113207824 */ /* 0x010fe200078e0a1c */
[----:B------:R-:W-:-:S02]  /*1330*/  IADD3 R24, PT, PT, R17, -R28, RZ ;  /* 0x8000001c11187210 */ /* 0x000fc40007ffe0ff */
[----:B------:R-:W-:Y:S02]  /*1340*/  IABS R36, R27 ;  /* 0x0000001b00247213 */ /* 0x000fe40000000000 */
[----:B------:R-:W-:Y:S01]  /*1350*/  IABS R35, R32 ;  /* 0x0000002000237213 */ /* 0x000fe20000000000 */
[----:B------:R-:W-:Y:S01]  /*1360*/  IMAD.MOV.U32 R32, RZ, RZ, R34 ;  /* 0x000000ffff207224 */ /* 0x000fe200078e0022 */
[----:B------:R-:W-:Y:S01]  /*1370*/  IABS R27, R24 ;  /* 0x00000018001b7213 */ /* 0x000fe20000000000 */
[----:B------:R-:W-:-:S03]  /*1380*/  IMAD.MOV.U32 R24, RZ, RZ, R36 ;  /* 0x000000ffff187224 */ /* 0x000fc600078e0024 */
[----:B------:R-:W-:Y:S02]  /*1390*/  IADD3 R32, PT, PT, R27, R30, R32 ;  /* 0x0000001e1b207210 */ /* 0x000fe40007ffe020 */
[----:B------:R-:W2:Y:S01]  /*13a0*/  LDG.E R27, desc[UR36][R14.64] ;  /* 0x000000240e1b7981 */ /* 0x000ea2000c1e1900 */
[----:B------:R-:W-:-:S03]  /*13b0*/  IADD3 R35, PT, PT, R35, R0, R24 ;  /* 0x0000000023237210 */ /* 0x000fc60007ffe018 */
[----:B------:R-:W3:Y:S01]  /*13c0*/  LDG.E R24, desc[UR36][R20.64] ;  /* 0x0000002414187981 */ /* 0x000ee2000c1e1900 */
[----:B------:R-:W-:Y:S02]  /*13d0*/  IMAD.IADD R33, R29, 0x1, -R33 ;  /* 0x000000011d217824 */ /* 0x000fe400078e0a21 */
[----:B------:R-:W-:Y:S01]  /*13e0*/  IMAD.IADD R28, R26, 0x1, -R28 ;  /* 0x000000011a1c7824 */ /* 0x000fe200078e0a1c */
[----:B------:R-:W-:Y:S02]  /*13f0*/  VIMNMX R32, PT, PT, R32, R35, PT ;  /* 0x0000002320207248 */ /* 0x000fe40003fe0100 */
[----:B------:R-:W-:Y:S02]  /*1400*/  IABS R34, R33 ;  /* 0x0000002100227213 */ /* 0x000fe40000000000 */
[----:B------:R-:W-:Y:S02]  /*1410*/  IABS R33, R28 ;  /* 0x0000001c00217213 */ /* 0x000fe40000000000 */
[----:B------:R-:W-:Y:S01]  /*1420*/  IADD3 R28, PT, PT, R32, 0x1, RZ ;  /* 0x00000001201c7810 */ /* 0x000fe20007ffe0ff */
[----:B------:R-:W-:-:S03]  /*1430*/  IMAD.IADD R32, R18, 0x1, -R31 ;  /* 0x0000000112207824 */ /* 0x000fc600078e0a1f */
[----:B------:R-:W-:Y:S01]  /*1440*/  VIADDMNMX R28, R33, R34, R28, PT ;  /* 0x00000022211c7246 */ /* 0x000fe2000380011c */
[--C-:B------:R-:W-:Y:S01]  /*1450*/  IMAD.IADD R33, R17, 0x1, -R2.reuse ;  /* 0x0000000111217824 */ /* 0x100fe200078e0a02 */
[----:B------:R-:W-:Y:S01]  /*1460*/  IABS R32, R32 ;  /* 0x0000002000207213 */ /* 0x000fe20000000000 */
[----:B------:R-:W-:-:S03]  /*1470*/  IMAD.IADD R34, R19, 0x1, -R2 ;  /* 0x0000000113227824 */ /* 0x000fc600078e0a02 */
[----:B------:R-:W-:-:S04]  /*1480*/  IABS R33, R33 ;  /* 0x0000002100217213 */ /* 0x000fc80000000000 */
[----:B------:R-:W-:Y:S01]  /*1490*/  IADD3 R32, PT, PT, R33, R30, R32 ;  /* 0x0000001e21207210 */ /* 0x000fe20007ffe020 */
[----:B------:R-:W-:Y:S01]  /*14a0*/  IMAD.IADD R33, R22, 0x1, -R31 ;  /* 0x0000000116217824 */ /* 0x000fe200078e0a1f */
[----:B------:R-:W-:-:S04]  /*14b0*/  IABS R34, R34 ;  /* 0x0000002200227213 */ /* 0x000fc80000000000 */
[----:B------:R-:W-:Y:S01]  /*14c0*/  IABS R35, R33 ;  /* 0x0000002100237213 */ /* 0x000fe20000000000 */
[----:B------:R-:W-:-:S03]  /*14d0*/  IMAD.MOV.U32 R33, RZ, RZ, R34 ;  /* 0x000000ffff217224 */ /* 0x000fc600078e0022 */
[----:B------:R-:W-:-:S04]  /*14e0*/  MOV R34, R35 ;  /* 0x0000002300227202 */ /* 0x000fc80000000f00 */
[----:B------:R-:W-:-:S04]  /*14f0*/  IADD3 R33, PT, PT, R33, R0, R34 ;  /* 0x0000000021217210 */ /* 0x000fc80007ffe022 */
[----:B------:R-:W-:Y:S01]  /*1500*/  VIMNMX R32, PT, PT, R32, R33, PT ;  /* 0x0000002120207248 */ /* 0x000fe20003fe0100 */
[----:B------:R-:W-:Y:S02]  /*1510*/  IMAD.IADD R31, R29, 0x1, -R31 ;  /* 0x000000011d1f7824 */ /* 0x000fe400078e0a1f */
[----:B------:R-:W-:-:S05]  /*1520*/  IMAD.IADD R2, R26, 0x1, -R2 ;  /* 0x000000011a027824 */ /* 0x000fca00078e0a02 */
[----:B------:R-:W-:Y:S01]  /*1530*/  IABS R2, R2 ;  /* 0x0000000200027213 */ /* 0x000fe20000000000 */
[----:B------:R-:W-:Y:S02]  /*1540*/  VIADD R32, R32, 0x1 ;  /* 0x0000000120207836 */ /* 0x000fe40000000000 */
[----:B--2---:R-:W-:Y:S02]  /*1550*/  IMAD.IADD R33, R18, 0x1, -R27 ;  /* 0x0000000112217824 */ /* 0x004fe400078e0a1b */
[----:B---3--:R-:W-:-:S03]  /*1560*/  IMAD.IADD R34, R17, 0x1, -R24 ;  /* 0x0000000111227824 */ /* 0x008fc600078e0a18 */
[----:B------:R-:W-:Y:S02]  /*1570*/  IABS R35, R33 ;  /* 0x0000002100237213 */ /* 0x000fe40000000000 */
[----:B------:R-:W-:Y:S02]  /*1580*/  IADD3 R29, PT, PT, R29, -R27, RZ ;  /* 0x8000001b1d1d7210 */ /* 0x000fe40007ffe0ff */
[----:B------:R-:W-:Y:S01]  /*1590*/  IABS R33, R34 ;  /* 0x0000002200217213 */ /* 0x000fe20000000000 */
[----:B------:R-:W-:Y:S02]  /*15a0*/  IMAD.MOV.U32 R34, RZ, RZ, R35 ;  /* 0x000000ffff227224 */ /* 0x000fe400078e0023 */
[----:B------:R-:W-:-:S03]  /*15b0*/  IMAD.IADD R27, R22, 0x1, -R27 ;  /* 0x00000001161b7824 */ /* 0x000fc600078e0a1b */
[----:B------:R-:W-:Y:S01]  /*15c0*/  IADD3 R30, PT, PT, R33, R30, R34 ;  /* 0x0000001e211e7210 */ /* 0x000fe20007ffe022 */
[----:B------:R-:W-:Y:S01]  /*15d0*/  IMAD.IADD R33, R19, 0x1, -R24 ;  /* 0x0000000113217824 */ /* 0x000fe200078e0a18 */
[----:B------:R-:W-:-:S04]  /*15e0*/  IABS R34, R27 ;  /* 0x0000001b00227213 */ /* 0x000fc80000000000 */
[----:B------:R-:W-:Y:S01]  /*15f0*/  IABS R27, R33 ;  /* 0x00000021001b7213 */ /* 0x000fe20000000000 */
[----:B------:R-:W-:Y:S01]  /*1600*/  IMAD.MOV.U32 R33, RZ, RZ, R34 ;  /* 0x000000ffff217224 */ /* 0x000fe200078e0022 */
[----:B------:R-:W-:-:S04]  /*1610*/  IABS R29, R29 ;  /* 0x0000001d001d7213 */ /* 0x000fc80000000000 */
[----:B------:R-:W-:Y:S02]  /*1620*/  IADD3 R27, PT, PT, R27, R0, R33 ;  /* 0x000000001b1b7210 */ /* 0x000fe40007ffe021 */
[----:B------:R-:W-:Y:S01]  /*1630*/  IABS R0, R31 ;  /* 0x0000001f00007213 */ /* 0x000fe20000000000 */
[----:B------:R-:W-:Y:S01]  /*1640*/  IMAD.MOV.U32 R31, RZ, RZ, R2 ;  /* 0x000000ffff1f7224 */ /* 0x000fe200078e0002 */
[----:B------:R-:W-:Y:S02]  /*1650*/  VIMNMX R30, PT, PT, R30, R27, PT ;  /* 0x0000001b1e1e7248 */ /* 0x000fe40003fe0100 */
[----:B------:R-:W-:Y:S02]  /*1660*/  IADD3 R24, PT, PT, R26, -R24, RZ ;  /* 0x800000181a187210 */ /* 0x000fe40007ffe0ff */
[----:B------:R-:W-:Y:S01]  /*1670*/  VIADDMNMX R27, R31, R0, R32, PT ;  /* 0x000000001f1b7246 */ /* 0x000fe20003800120 */
[----:B------:R-:W-:Y:S01]  /*1680*/  IMAD.MOV.U32 R0, RZ, RZ, R29 ;  /* 0x000000ffff007224 */ /* 0x000fe200078e001d */
[----:B------:R-:W-:Y:S01]  /*1690*/  IABS R33, R24 ;  /* 0x0000001800217213 */ /* 0x000fe20000000000 */
[----:B------:R-:W-:-:S02]  /*16a0*/  VIADD R30, R30, 0x1 ;  /* 0x000000011e1e7836 */ /* 0x000fc40000000000 */
[----:B------:R-:W-:Y:S02]  /*16b0*/  IMAD R29, R28, 0x5, RZ ;  /* 0x000000051c1d7824 */ /* 0x000fe400078e02ff */
[----:B------:R-:W-:Y:S01]  /*16c0*/  IMAD R31, R27, 0x3, RZ ;  /* 0x000000031b1f7824 */ /* 0x000fe200078e02ff */
[----:B------:R-:W-:-:S04]  /*16d0*/  VIADDMNMX R30, R33, R0, R30, PT ;  /* 0x00000000211e7246 */ /* 0x000fc8000380011e */
[----:B------:R-:W-:-:S04]  /*16e0*/  LOP3.LUT R0, R30, R31, R29, 0x96, !PT ;  /* 0x0000001f1e007212 */ /* 0x000fc800078e961d */
[----:B------:R-:W-:-:S05]  /*16f0*/  IADD3 R2, PT, PT, R1, R0, RZ ;  /* 0x0000000001027210 */ /* 0x000fca0007ffe0ff */
[----:B------:R-:W2:Y:S01]  /*1700*/  LDL.U8 R24, [R2] ;  /* 0x0000000002187983 */ /* 0x000ea20000100000 */
[----:B------:R-:W-:Y:S02]  /*1710*/  IMAD R0, R30, 0x7, RZ ;  /* 0x000000071e007824 */ /* 0x000fe400078e02ff */
[----:B------:R-:W-:-:S03]  /*1720*/  IMAD R27, R28, UR40, R27 ;  /* 0x000000281c1b7c24 */ /* 0x000fc6000f8e021b */
[----:B------:R-:W-:Y:S01]  /*1730*/  LOP3.LUT R0, R31, R28, R0, 0x96, !PT ;  /* 0x0000001c1f007212 */ /* 0x000fe200078e9600 */
[----:B------:R-:W-:-:S04]  /*1740*/  IMAD R31, R27, UR40, R30 ;  /* 0x000000281b1f7c24 */ /* 0x000fc8000f8e021e */
[----:B------:R-:W-:Y:S01]  /*1750*/  IMAD.IADD R0, R1, 0x1, R0 ;  /* 0x0000000101007824 */ /* 0x000fe200078e0200 */
[----:B--2---:R-:W-:-:S13]  /*1760*/  ISETP.NE.AND P0, PT, R24, RZ, PT ;  /* 0x000000ff1800720c */ /* 0x004fda0003f05270 */
        /* <DEDUP_REMOVED lines=10> */
.L_x_21:
[----:B------:R-:W-:-:S05]  /*1810*/  VIADD R29, R29, 0x1 ;  /* 0x000000011d1d7836 */ /* 0x000fca0000000000 */
[----:B------:R-:W-:-:S13]  /*1820*/  ISETP.NE.AND P0, PT, R29, R25, PT ;  /* 0x000000191d00720c */ /* 0x000fda0003f05270 */
[----:B------:R-:W-:Y:S05]  /*1830*/  @!P0 BRA `(.L_x_19) ;  /* 0x0000000000308947 */ /* 0x000fea0003800000 */
[----:B------:R-:W-:-:S06]  /*1840*/  IMAD.WIDE.U32 R26, R29, 0x4, R4 ;  /* 0x000000041d1a7825 */ /* 0x000fcc00078e0004 */
[----:B------:R-:W2:Y:S02]  /*1850*/  LD.E R26, desc[UR36][R26.64] ;  /* 0x000000241a1a7980 */ /* 0x000ea4000c101900 */
[----:B--2---:R-:W-:-:S13]  /*1860*/  ISETP.NE.AND P0, PT, R26, R31, PT ;  /* 0x0000001f1a00720c */ /* 0x004fda0003f05270 */
[----:B------:R-:W-:Y:S05]  /*1870*/  @P0 BRA `(.L_x_21) ;  /* 0xfffffffc00e40947 */ /* 0x000fea000383ffff */
.L_x_20:
[----:B------:R-:W-:Y:S02]  /*1880*/  VIADD R23, R23, 0x1 ;  /* 0x0000000117177836 */ /* 0x000fe40000000000 */
[----:B------:R-:W-:-:S03]  /*1890*/  HFMA2 R2, -RZ, RZ, 0, 5.9604644775390625e-08 ;  /* 0x00000001ff027431 */ /* 0x000fc600000001ff */
[----:B------:R-:W-:-:S13]  /*18a0*/  ISETP.NE.AND P0, PT, R23, UR39, PT ;  /* 0x0000002717007c0c */ /* 0x000fda000bf05270 */
[----:B------:R-:W-:Y:S05]  /*18b0*/  @!P0 BRA `(.L_x_9) ;  /* 0x0000000000e08947 */ /* 0x000fea0003800000 */
[----:B------:R-:W-:Y:S05]  /*18c0*/  BRA `(.L_x_22) ;  /* 0xfffffff000d87947 */ /* 0x000fea000383ffff */
.L_x_18:
[----:B------:R-:W-:-:S05]  /*18d0*/  IMAD.MOV.U32 R24, RZ, RZ, 0x1 ;  /* 0x00000001ff187424 */ /* 0x000fca00078e00ff */
[----:B------:R0:W-:Y:S04]  /*18e0*/  STL.U8 [R2], R24 ;  /* 0x0000001802007387 */ /* 0x0001e80000100000 */
[----:B------:R0:W-:Y:S02]  /*18f0*/  STL.U8 [R0+0x3e8], R24 ;  /* 0x0003e81800007387 */ /* 0x0001e40000100000 */
.L_x_19:
[----:B------:R-:W-:Y:S01]  /*1900*/  IMAD.WIDE.U32 R26, R25, 0x4, R4 ;  /* 0x00000004191a7825 */ /* 0x000fe200078e0004 */
[----:B0-----:R-:W-:-:S03]  /*1910*/  PRMT R2, RZ, 0x7610, R2 ;  /* 0x00007610ff027816 */ /* 0x001fc60000000002 */
[----:B------:R-:W-:Y:S01]  /*1920*/  VIADD R25, R25, 0x1 ;  /* 0x0000000119197836 */ /* 0x000fe20000000000 */
[----:B------:R1:W-:Y:S04]  /*1930*/  ST.E desc[UR36][R26.64], R31 ;  /* 0x0000001f1a007985 */ /* 0x0003e8000c101924 */
[----:B------:R-:W-:-:S13]  /*1940*/  ISETP.NE.AND P0, PT, R25, UR42, PT ;  /* 0x0000002a19007c0c */ /* 0x000fda000bf05270 */
[----:B-1----:R-:W-:Y:S05]  /*1950*/  @!P0 BRA `(.L_x_9) ;  /* 0x0000000000b88947 */ /* 0x002fea0003800000 */
[----:B------:R-:W-:Y:S05]  /*1960*/  BRA `(.L_x_23) ;  /* 0xfffffff8000c7947 */ /* 0x000fea000383ffff */
.L_x_3:
[----:B------:R-:W-:Y:S01]  /*1970*/  UISETP.GE.AND UP0, UPT, UR40, 0x1, UPT ;  /* 0x000000012800788c */ /* 0x000fe2000bf06270 */
[----:B------:R-:W-:-:S08]  /*1980*/  PRMT R2, RZ, 0x7610, R2 ;  /* 0x00007610ff027816 */ /* 0x000fd00000000002 */
[----:B------:R-:W-:Y:S05]  /*1990*/  BRA.U !UP0, `(.L_x_24) ;  /* 0x0000000108a47547 */ /* 0x000fea000b800000 */
[----:B------:R-:W-:Y:S05]  /*19a0*/  BSYNC.RELIABLE B1 ;  /* 0x0000000000017941 */ /* 0x000fea0003800100 */
.L_x_2:
[C---:B------:R-:W-:Y:S02]  /*19b0*/  ISETP.GE.AND P1, PT, R3.reuse, 0x10, PT ;  /* 0x000000100300780c */ /* 0x040fe40003f26270 */
[----:B------:R-:W-:Y:S01]  /*19c0*/  VIMNMX R5, PT, PT, R3, 0x1, !PT ;  /* 0x0000000103057848 */ /* 0x000fe20007fe0100 */
[----:B------:R-:W-:-:S03]  /*19d0*/  IMAD.MOV.U32 R3, RZ, RZ, RZ ;  /* 0x000000ffff037224 */ /* 0x000fc600078e00ff */
[----:B------:R-:W-:-:S04]  /*19e0*/  LOP3.LUT R6, R5, 0xf, RZ, 0xc0, !PT ;  /* 0x0000000f05067812 */ /* 0x000fc800078ec0ff */
[----:B------:R-:W-:-:S03]  /*19f0*/  ISETP.NE.AND P0, PT, R6, RZ, PT ;  /* 0x000000ff0600720c */ /* 0x000fc60003f05270 */
[----:B------:R-:W-:Y:S10]  /*1a00*/  @!P1 BRA `(.L_x_25) ;  /* 0x0000000000309947 */ /* 0x000ff40003800000 */
[----:B------:R-:W-:Y:S01]  /*1a10*/  BSSY.RECONVERGENT B1, `(.L_x_25) ;  /* 0x000000b000017945 */ /* 0x000fe20003800200 */
[----:B------:R-:W-:Y:S01]  /*1a20*/  LOP3.LUT R3, R5, 0x7ffffff0, RZ, 0xc0, !PT ;  /* 0x7ffffff005037812 */ /* 0x000fe200078ec0ff */
[----:B------:R-:W-:-:S07]  /*1a30*/  IMAD.MOV.U32 R0, RZ, RZ, RZ ;  /* 0x000000ffff007224 */ /* 0x000fce00078e00ff */
.L_x_26:
[----:B0-----:R-:W-:Y:S01]  /*1a40*/  IADD3 R4, PT, PT, R1, R0, RZ ;  /* 0x0000000001047210 */ /* 0x001fe20007ffe0ff */
[----:B------:R-:W-:-:S04]  /*1a50*/  VIADD R0, R0, 0x10 ;  /* 0x0000001000007836 */ /* 0x000fc80000000000 */
[----:B------:R0:W-:Y:S01]  /*1a60*/  STL.64 [R4], RZ ;  /* 0x000000ff04007387 */ /* 0x0001e20000100a00 */
[----:B------:R-:W-:-:S03]  /*1a70*/  ISETP.NE.AND P1, PT, R0, R3, PT ;  /* 0x000000030000720c */ /* 0x000fc60003f25270 */
[----:B------:R0:W-:Y:S04]  /*1a80*/  STL.64 [R4+0x3e8], RZ ;  /* 0x0003e8ff04007387 */ /* 0x0001e80000100a00 */
[----:B------:R0:W-:Y:S04]  /*1a90*/  STL.64 [R4+0x8], RZ ;  /* 0x000008ff04007387 */ /* 0x0001e80000100a00 */
[----:B------:R0:W-:Y:S02]  /*1aa0*/  STL.64 [R4+0x3f0], RZ ;  /* 0x0003f0ff04007387 */ /* 0x0001e40000100a00 */
[----:B------:R-:W-:Y:S05]  /*1ab0*/  @P1 BRA `(.L_x_26) ;  /* 0xfffffffc00e01947 */ /* 0x000fea000383ffff */
[----:B------:R-:W-:Y:S05]  /*1ac0*/  BSYNC.RECONVERGENT B1 ;  /* 0x0000000000017941 */ /* 0x000fea0003800200 */
.L_x_25:
[----:B------:R-:W-:Y:S05]  /*1ad0*/  @!P0 BRA `(.L_x_9) ;  /* 0x0000000000588947 */ /* 0x000fea0003800000 */
[----:B0-----:R-:W-:Y:S01]  /*1ae0*/  LOP3.LUT P1, R4, R5, 0x7, RZ, 0xc0, !PT ;  /* 0x0000000705047812 */ /* 0x001fe2000782c0ff */
[----:B------:R-:W-:Y:S01]  /*1af0*/  IMAD.MOV.U32 R0, RZ, RZ, R3 ;  /* 0x000000ffff007224 */ /* 0x000fe200078e0003 */
[----:B------:R-:W-:-:S13]  /*1b00*/  ISETP.GE.U32.AND P0, PT, R6, 0x8, PT ;  /* 0x000000080600780c */ /* 0x000fda0003f06070 */
[----:B------:R-:W-:Y:S01]  /*1b10*/  @P0 VIADD R0, R0, 0x8 ;  /* 0x0000000800000836 */ /* 0x000fe20000000000 */
[----:B------:R-:W-:Y:S06]  /*1b20*/  @!P1 BRA `(.L_x_9) ;  /* 0x0000000000449947 */ /* 0x000fec0003800000 */
[----:B------:R-:W-:Y:S02]  /*1b30*/  LOP3.LUT P1, R3, R5, 0x3, RZ, 0xc0, !PT ;  /* 0x0000000305037812 */ /* 0x000fe4000782c0ff */
[----:B------:R-:W-:-:S13]  /*1b40*/  ISETP.GE.U32.AND P0, PT, R4, 0x4, PT ;  /* 0x000000040400780c */ /* 0x000fda0003f06070 */
[----:B------:R-:W-:Y:S01]  /*1b50*/  @P0 VIADD R0, R0, 0x4 ;  /* 0x0000000400000836 */ /* 0x000fe20000000000 */
[----:B------:R-:W-:Y:S06]  /*1b60*/  @!P1 BRA `(.L_x_9) ;  /* 0x0000000000349947 */ /* 0x000fec0003800000 */
[----:B------:R-:W-:Y:S01]  /*1b70*/  BSSY.RECONVERGENT B1, `(.L_x_27) ;  /* 0x0000009000017945 */ /* 0x000fe20003800200 */
[----:B------:R-:W-:-:S07]  /*1b80*/  MOV R2, RZ ;  /* 0x000000ff00027202 */ /* 0x000fce0000000f00 */
.L_x_28:
[----:B------:R-:W-:Y:S02]  /*1b90*/  IMAD.IADD R4, R1, 0x1, R0 ;  /* 0x0000000101047824 */ /* 0x000fe400078e0200 */
[----:B------:R-:W-:Y:S02]  /*1ba0*/  VIADD R2, R2, 0x1 ;  /* 0x0000000102027836 */ /* 0x000fe40000000000 */
[----:B------:R-:W-:Y:S01]  /*1bb0*/  VIADD R0, R0, 0x1 ;  /* 0x0000000100007836 */ /* 0x000fe20000000000 */
[----:B------:R0:W-:Y:S02]  /*1bc0*/  STL.U8 [R4], RZ ;  /* 0x000000ff04007387 */ /* 0x0001e40000100000 */
[----:B------:R-:W-:Y:S02]  /*1bd0*/  ISETP.NE.AND P0, PT, R2, R3, PT ;  /* 0x000000030200720c */ /* 0x000fe40003f05270 */
[----:B------:R0:W-:Y:S11]  /*1be0*/  STL.U8 [R4+0x3e8], RZ ;  /* 0x0003e8ff04007387 */ /* 0x0001f60000100000 */
[----:B0-----:R-:W-:Y:S05]  /*1bf0*/  @P0 BRA `(.L_x_28) ;  /* 0xfffffffc00e40947 */ /* 0x001fea000383ffff */
[----:B------:R-:W-:Y:S05]  /*1c00*/  BSYNC.RECONVERGENT B1 ;  /* 0x0000000000017941 */ /* 0x000fea0003800200 */
.L_x_27:
[----:B------:R-:W-:Y:S01]  /*1c10*/  PRMT R2, RZ, 0x7610, R2 ;  /* 0x00007610ff027816 */ /* 0x000fe20000000002 */
[----:B------:R-:W-:Y:S06]  /*1c20*/  BRA `(.L_x_9) ;  /* 0x0000000000047947 */ /* 0x000fec0003800000 */
.L_x_24:
[----:B------:R-:W-:Y:S05]  /*1c30*/  BREAK.RELIABLE B1 ;  /* 0x0000000000017942 */ /* 0x000fea0003800100 */
.L_x_9:
[----:B------:R-:W-:Y:S05]  /*1c40*/  BSYNC.RECONVERGENT B0 ;  /* 0x0000000000007941 */ /* 0x000fea0003800200 */
.L_x_1:
[----:B------:R-:W0:Y:S02]  /*1c50*/  LDCU.64 UR4, c[0x0][0x3f0] ;  /* 0x00007e00ff0477ac */ /* 0x000e240008000a00 */
[----:B0-----:R-:W-:-:S04]  /*1c60*/  IADD3 R4, P0, PT, R16, UR4, RZ ;  /* 0x0000000410047c10 */ /* 0x001fc8000ff1e0ff */
[----:B------:R-:W-:-:S05]  /*1c70*/  LEA.HI.X.SX32 R5, R16, UR5, 0x1, P0 ;  /* 0x0000000510057c11 */ /* 0x000fca00080f0eff */
[----:B------:R-:W-:Y:S01]  /*1c80*/  STG.E.U8 desc[UR36][R4.64], R2 ;  /* 0x0000000204007986 */ /* 0x000fe2000c101124 */
[----:B------:R-:W-:Y:S05]  /*1c90*/  EXIT ;  /* 0x000000000000794d */ /* 0x000fea0003800000 */
.L_x_29:
[----:B------:R-:W-:-:S00]  /*1ca0*/  BRA `(.L_x_29) ;  /* 0xfffffffc00fc7947 */ /* 0x000fc0000383ffff */
[----:B------:R-:W-:-:S00]  /*1cb0*/  NOP ;  /* 0x0000000000007918 */ /* 0x000fc00000000000 */
        /* <DEDUP_REMOVED lines=12> */
.L_x_47:


//--------------------- .text._Z17make_three_pointsPiS_S_S_S_S_S_S_ii --------------------------
	.section	.text._Z17make_three_pointsPiS_S_S_S_S_S_S_ii,"ax",@progbits
	.align	128
        .global         _Z17make_three_pointsPiS_S_S_S_S_S_S_ii
        .type           _Z17make_three_pointsPiS_S_S_S_S_S_S_ii,@function
        .size           _Z17make_three_pointsPiS_S_S_S_S_S_S_ii,(.L_x_48 - _Z17make_three_pointsPiS_S_S_S_S_S_S_ii)
        .other          _Z17make_three_pointsPiS_S_S_S_S_S_S_ii,@"STO_CUDA_ENTRY STV_DEFAULT"
_Z17make_three_pointsPiS_S_S_S_S_S_S_ii:
.text._Z17make_three_pointsPiS_S_S_S_S_S_S_ii:
[----:B------:R-:W-:Y:S01]  /*0000*/  LDC R1, c[0x0][0x37c] ;  /* 0x0000df00ff017b82 */ /* 0x000fe20000000800 */
[----:B------:R-:W0:Y:S01]  /*0010*/  LDCU.64 UR6, c[0x0][0x3c0] ;  /* 0x00007800ff0677ac */ /* 0x000e220008000a00 */
[----:B------:R-:W1:Y:S01]  /*0020*/  S2R R0, SR_CTAID.X ;  /* 0x0000000000007919 */ /* 0x000e620000002500 */
[----:B------:R-:W1:Y:S01]  /*0030*/  S2R R3, SR_TID.X ;  /* 0x0000000000037919 */ /* 0x000e620000002100 */
[----:B0-----:R-:W-:-:S04]  /*0040*/  UIMAD UR6, UR7, UR6, URZ ;  /* 0x00000006070672a4 */ /* 0x001fc8000f8e02ff */
[----:B------:R-:W-:Y:S02]  /*0050*/  UIADD3 UR4, UPT, UPT, UR6, -0x1, URZ ;  /* 0xffffffff06047890 */ /* 0x000fe4000fffe0ff */
[----:B------:R-:W-:Y:S02]  /*0060*/  UIADD3 UR22, UPT, UPT, UR6, -0x2, URZ ;  /* 0xfffffffe06167890 */ /* 0x000fe4000fffe0ff */
[----:B------:R-:W-:Y:S02]  /*0070*/  UIMAD UR4, UR6, UR4, URZ ;  /* 0x00000004060472a4 */ /* 0x000fe4000f8e02ff */
[----:B------:R-:W-:Y:S02]  /*0080*/  UISETP.GE.AND UP0, UPT, UR6, 0x1, UPT ;  /* 0x000000010600788c */ /* 0x000fe4000bf06270 */
[----:B------:R-:W-:-:S04]  /*0090*/  UIMAD UR4, UR4, UR22, URZ ;  /* 0x00000016040472a4 */ /* 0x000fc8000f8e02ff */
[----:B------:R-:W-:Y:S01]  /*00a0*/  UIMAD.WIDE UR4, UR4, 0x2aaaaaab, URZ ;  /* 0x2aaaaaab040478a5 */ /* 0x000fe2000f8e02ff */
[----:B------:R-:W-:Y:S02]  /*00b0*/  PLOP3.LUT P0, PT, PT, PT, UP0, 0x80, 0x8 ;  /* 0x000000000008781c */ /* 0x000fe40003f0f008 */
[----:B-1----:R-:W-:Y:S01]  /*00c0*/  LEA R0, R0, R3, 0x8 ;  /* 0x0000000300007211 */ /* 0x002fe200078e40ff */
[----:B------:R-:W-:-:S06]  /*00d0*/  ULEA.HI UR5, UR5, UR5, URZ, 0x1 ;  /* 0x0000000505057291 */ /* 0x000fcc000f8f08ff */
[----:B------:R-:W-:-:S13]  /*00e0*/  ISETP.GE.OR P0, PT, R0, UR5, !P0 ;  /* 0x0000000500007c0c */ /* 0x000fda000c706670 */
[----:B------:R-:W-:Y:S05]  /*00f0*/  @P0 EXIT ;  /* 0x000000000000094d */ /* 0x000fea0003800000 */
[----:B------:R-:W0:Y:S01]  /*0100*/  LDCU.64 UR4, c[0x0][0x390] ;  /* 0x00007200ff0477ac */ /* 0x000e220008000a00 */
[----:B------:R-:W-:Y:S01]  /*0110*/  PRMT R0, RZ, 0x7610, R0 ;  /* 0x00007610ff007816 */ /* 0x000fe20000000000 */
[----:B------:R-:W-:Y:S01]  /*0120*/  IMAD.MOV.U32 R34, RZ, RZ, RZ ;  /* 0x000000ffff227224 */ /* 0x000fe200078e00ff */
[----:B------:R-:W-:Y:S01]  /*0130*/  PRMT R2, RZ, 0x7610, R2 ;  /* 0x00007610ff027816 */ /* 0x000fe20000000002 */
[----:B------:R-:W1:Y:S01]  /*0140*/  LDCU.128 UR8, c[0x0][0x3a0] ;  /* 0x00007400ff0877ac */ /* 0x000e620008000c00 */
[----:B------:R-:W2:Y:S01]  /*0150*/  LDCU.64 UR20, c[0x0][0x3b0] ;  /* 0x00007600ff1477ac */ /* 0x000ea20008000a00 */
[----:B------:R-:W3:Y:S01]  /*0160*/  LDCU.64 UR24, c[0x0][0x358] ;  /* 0x00006b00ff1877ac */ /* 0x000ee20008000a00 */
[----:B0-----:R-:W-:-:S03]  /*0170*/  UIADD3 UR19, UP0, UPT, UR4, 0x10, URZ ;  /* 0x0000001004137890 */ /* 0x001fc6000ff1e0ff */
[----:B------:R-:W-:Y:S01]  /*0180*/  UMOV UR4, URZ ;  /* 0x000000ff00047c82 */ /* 0x000fe20008000000 */
[----:B-1----:R-:W-:Y:S02]  /*0190*/  UIADD3 UR17, UP1, UPT, UR8, 0x10, URZ ;  /* 0x0000001008117890 */ /* 0x002fe4000ff3e0ff */
[----:B------:R-:W-:Y:S02]  /*01a0*/  UIADD3 UR15, UP2, UPT, UR10, 0x10, URZ ;  /* 0x000000100a0f7890 */ /* 0x000fe4000ff5e0ff */
[----:B--2---:R-:W-:Y:S02]  /*01b0*/  UIADD3 UR13, UP3, UPT, UR20, 0x10, URZ ;  /* 0x00000010140d7890 */ /* 0x004fe4000ff7e0ff */
[----:B------:R-:W-:Y:S02]  /*01c0*/  UIADD3.X UR18, UPT, UPT, URZ, UR9, URZ, UP1, !UPT ;  /* 0x00000009ff127290 */ /* 0x000fe40008ffe4ff */
[----:B------:R-:W-:Y:S02]  /*01d0*/  UIADD3.X UR16, UPT, UPT, URZ, UR11, URZ, UP2, !UPT ;  /* 0x0000000bff107290 */ /* 0x000fe400097fe4ff */
[----:B------:R-:W-:-:S02]  /*01e0*/  UIADD3.X UR20, UPT, UPT, URZ, UR5, URZ, UP0, !UPT ;  /* 0x00000005ff147290 */ /* 0x000fc400087fe4ff */
[----:B---3--:R-:W-:-:S12]  /*01f0*/  UIADD3.X UR14, UPT, UPT, URZ, UR21, URZ, UP3, !UPT ;  /* 0x00000015ff0e7290 */ /* 0x008fd80009ffe4ff */
.L_x_37:
[----:B------:R-:W-:-:S04]  /*0200*/  UIADD3 UR21, UPT, UPT, UR4, 0x1, URZ ;  /* 0x0000000104157890 */ /* 0x000fc8000fffe0ff */
[----:B------:R-:W-:-:S09]  /*0210*/  UISETP.GE.AND UP0, UPT, UR21, UR6, UPT ;  /* 0x000000061500728c */ /* 0x000fd2000bf06270 */
[----:B01----:R-:W-:Y:S05]  /*0220*/  BRA.U UP0, `(.L_x_30) ;  /* 0x0000001500c07547 */ /* 0x003fea000b800000 */
[----:B------:R-:W0:Y:S01]  /*0230*/  LDCU.128 UR8, c[0x0][0x380] ;  /* 0x00007000ff0877ac */ /* 0x000e220008000c00 */
[----:B------:R-:W-:Y:S01]  /*0240*/  PRMT R3, RZ, 0x7610, R3 ;  /* 0x00007610ff037816 */ /* 0x000fe20000000003 */
[----:B------:R-:W-:Y:S01]  /*0250*/  IMAD.U32 R4, RZ, RZ, UR4 ;  /* 0x00000004ff047e24 */ /* 0x000fe2000f8e00ff */
[----:B------:R-:W-:Y:S01]  /*0260*/  PRMT R5, RZ, 0x7610, R5 ;  /* 0x00007610ff057816 */ /* 0x000fe20000000005 */
[----:B------:R-:W-:Y:S01]  /*0270*/  UMOV UR5, URZ ;  /* 0x000000ff00057c82 */ /* 0x000fe20008000000 */
[----:B------:R-:W-:Y:S01]  /*0280*/  MOV R6, UR21 ;  /* 0x0000001500067c02 */ /* 0x000fe20008000f00 */
[----:B0-----:R-:W-:Y:S02]  /*0290*/  UIMAD.WIDE.U32 UR8, UR4, 0x4, UR8 ;  /* 0x00000004040878a5 */ /* 0x001fe4000f8e0008 */
[----:B------:R-:W-:-:S12]  /*02a0*/  UIMAD.WIDE.U32 UR10, UR4, 0x4, UR10 ;  /* 0x00000004040a78a5 */ /* 0x000fd8000f8e000a */
.L_x_36:
[----:B------:R-:W-:Y:S01]  /*02b0*/  IADD3 R35, PT, PT, R4, 0x2, RZ ;  /* 0x0000000204237810 */ /* 0x000fe20007ffe0ff */
[----:B0-----:R-:W-:Y:S01]  /*02c0*/  IMAD.MOV.U32 R14, RZ, RZ, R4 ;  /* 0x000000ffff0e7224 */ /* 0x001fe200078e0004 */
[----:B------:R-:W-:Y:S02]  /*02d0*/  MOV R4, R6 ;  /* 0x0000000600047202 */ /* 0x000fe40000000f00 */
[----:B------:R-:W-:-:S13]  /*02e0*/  ISETP.GE.AND P0, PT, R35, UR6, PT ;  /* 0x0000000623007c0c */ /* 0x000fda000bf06270 */
[----:B-1----:R-:W-:Y:S05]  /*02f0*/  @P0 BRA `(.L_x_31) ;  /* 0x0000001400740947 */ /* 0x002fea0003800000 */
[----:B------:R-:W0:Y:S01]  /*0300*/  LDC.64 R8, c[0x0][0x380] ;  /* 0x0000e000ff087b82 */ /* 0x000e220000000a00 */
[----:B------:R-:W-:-:S04]  /*0310*/  UIADD3 UR7, UPT, UPT, UR22, -UR4, -UR5 ;  /* 0x8000000416077290 */ /* 0x000fc8000fffe805 */
[----:B------:R-:W-:-:S03]  /*0320*/  UIADD3 UR12, UPT, UPT, UR7, -0x1, URZ ;  /* 0xffffffff070c7890 */ /* 0x000fc6000fffe0ff */
[----:B------:R-:W1:Y:S01]  /*0330*/  LDC.64 R10, c[0x0][0x388] ;  /* 0x0000e200ff0a7b82 */ /* 0x000e620000000a00 */
[----:B------:R-:W-:Y:S01]  /*0340*/  UISETP.GE.U32.AND UP0, UPT, UR12, 0x7, UPT ;  /* 0x000000070c00788c */ /* 0x000fe2000bf06070 */
[----:B0-----:R-:W-:-:S04]  /*0350*/  IMAD.WIDE.U32 R12, R4, 0x4, R8 ;  /* 0x00000004040c7825 */ /* 0x001fc800078e0008 */
[----:B-1----:R-:W-:-:S04]  /*0360*/  IMAD.WIDE.U32 R6, R4, 0x4, R10 ;  /* 0x0000000404067825 */ /* 0x002fc800078e000a */
[----:B------:R-:W-:Y:S05]  /*0370*/  BRA.U !UP0, `(.L_x_32) ;  /* 0x0000000908747547 */ /* 0x000fea000b800000 */
[----:B------:R-:W-:Y:S01]  /*0380*/  IMAD.MOV.U32 R35, RZ, RZ, R14 ;  /* 0x000000ffff237224 */ /* 0x000fe200078e000e */
[----:B------:R-:W-:-:S03]  /*0390*/  ULOP3.LUT UR7, UR7, 0xfffffff8, URZ, 0xc0, !UPT ;  /* 0xfffffff807077892 */ /* 0x000fc6000f8ec0ff */
[----:B------:R-:W-:Y:S01]  /*03a0*/  IMAD.WIDE.U32 R16, R35, 0x4, R8 ;  /* 0x0000000423107825 */ /* 0x000fe200078e0008 */
[----:B------:R-:W-:-:S03]  /*03b0*/  UIADD3 UR7, UPT, UPT, -UR7, URZ, URZ ;  /* 0x000000ff07077290 */ /* 0x000fc6000fffe1ff */
[----:B------:R-:W-:Y:S01]  /*03c0*/  IMAD.WIDE.U32 R14, R35, 0x4, R10 ;  /* 0x00000004230e7825 */ /* 0x000fe200078e000a */
[----:B------:R-:W-:Y:S02]  /*03d0*/  IADD3 R20, P1, PT, R16, 0x14, RZ ;  /* 0x0000001410147810 */ /* 0x000fe40007f3e0ff */
[----:B------:R-:W-:-:S03]  /*03e0*/  IADD3 R24, P0, PT, R14, 0x14, RZ ;  /* 0x000000140e187810 */ /* 0x000fc60007f1e0ff */
[----:B------:R-:W-:Y:S01]  /*03f0*/  IMAD.X R21, RZ, RZ, R17, P1 ;  /* 0x000000ffff157224 */ /* 0x000fe200008e0611 */
[----:B------:R-:W-:-:S09]  /*0400*/  IADD3.X R25, PT, PT, RZ, R15, RZ, P0, !PT ;  /* 0x0000000fff197210 */ /* 0x000fd200007fe4ff */
.L_x_33:
[----:B-1----:R-:W-:Y:S01]  /*0410*/  MOV R16, UR8 ;  /* 0x0000000800107c02 */ /* 0x002fe20008000f00 */
[----:B------:R-:W-:Y:S01]  /*0420*/  IMAD.U32 R17, RZ, RZ, UR9 ;  /* 0x00000009ff117e24 */ /* 0x000fe2000f8e00ff */
[----:B------:R-:W-:Y:S01]  /*0430*/  MOV R30, UR19 ;  /* 0x00000013001e7c02 */ /* 0x000fe20008000f00 */
[----:B------:R-:W-:Y:S01]  /*0440*/  IMAD.U32 R31, RZ, RZ, UR20 ;  /* 0x00000014ff1f7e24 */ /* 0x000fe2000f8e00ff */
[----:B------:R-:W-:Y:S01]  /*0450*/  MOV R22, UR10 ;  /* 0x0000000a00167c02 */ /* 0x000fe20008000f00 */
[----:B------:R-:W-:Y:S01]  /*0460*/  IMAD.U32 R23, RZ, RZ, UR11 ;  /* 0x0000000bff177e24 */ /* 0x000fe2000f8e00ff */
[----:B------:R-:W2:Y:S01]  /*0470*/  LDG.E R19, desc[UR24][R16.64] ;  /* 0x0000001810137981 */ /* 0x000ea2000c1e1900 */
[C---:B------:R-:W-:Y:S01]  /*0480*/  IMAD.WIDE R30, R34.reuse, 0x4, R30 ;  /* 0x00000004221e7825 */ /* 0x040fe200078e021e */
[----:B------:R-:W0:Y:S04]  /*0490*/  LDC.64 R14, c[0x0][0x398] ;  /* 0x0000e600ff0e7b82 */ /* 0x000e280000000a00 */
[----:B--2---:R1:W-:Y:S04]  /*04a0*/  STG.E desc[UR24][R30.64+-0x10], R19 ;  /* 0xfffff0131e007986 */ /* 0x0043e8000c101918 */
[----:B------:R-:W2:Y:S01]  /*04b0*/  LDG.E R23, desc[UR24][R22.64] ;  /* 0x0000001816177981 */ /* 0x000ea2000c1e1900 */
[----:B0-----:R-:W-:Y:S01]  /*04c0*/  IMAD.WIDE R14, R34, 0x4, R14 ;  /* 0x00000004220e7825 */ /* 0x001fe200078e020e */
[----:B------:R-:W-:-:S03]  /*04d0*/  MOV R16, UR17 ;  /* 0x0000001100107c02 */ /* 0x000fc60008000f00 */
[----:B------:R-:W-:Y:S01]  /*04e0*/  IMAD.U32 R17, RZ, RZ, UR18 ;  /* 0x00000012ff117e24 */ /* 0x000fe2000f8e00ff */
[----:B--2---:R0:W-:Y:S04]  /*04f0*/  STG.E desc[UR24][R14.64], R23 ;  /* 0x000000170e007986 */ /* 0x0041e8000c101918 */
[----:B------:R-:W2:Y:S01]  /*0500*/  LDG.E R27, desc[UR24][R12.64] ;  /* 0x000000180c1b7981 */ /* 0x000ea2000c1e1900 */
[----:B------:R-:W-:Y:S01]  /*0510*/  IMAD.WIDE R16, R34, 0x4, R16 ;  /* 0x0000000422107825 */ /* 0x000fe200078e0210 */
[----:B------:R-:W-:-:S03]  /*0520*/  MOV R18, UR15 ;  /* 0x0000000f00127c02 */ /* 0x000fc60008000f00 */
[----:B-1----:R-:W-:Y:S01]  /*0530*/  IMAD.U32 R19, RZ, RZ, UR16 ;  /* 0x00000010ff137e24 */ /* 0x002fe2000f8e00ff */
[----:B--2---:R1:W-:Y:S04]  /*0540*/  STG.E desc[UR24][R16.64+-0x10], R27 ;  /* 0xfffff01b10007986 */ /* 0x0043e8000c101918 */
[----:B------:R-:W2:Y:S01]  /*0550*/  LDG.E R29, desc[UR24][R6.64] ;  /* 0x00000018061d7981 */ /* 0x000ea2000c1e1900 */
[----:B------:R-:W-:Y:S01]  /*0560*/  IMAD.WIDE R18, R34, 0x4, R18 ;  /* 0x0000000422127825 */ /* 0x000fe200078e0212 */
[----:B------:R-:W-:-:S03]  /*0570*/  MOV R22, UR13 ;  /* 0x0000000d00167c02 */ /* 0x000fc60008000f00 */
[----:B0-----:R-:W-:Y:S01]  /*0580*/  IMAD.U32 R23, RZ, RZ, UR14 ;  /* 0x0000000eff177e24 */ /* 0x001fe2000f8e00ff */
[----:B-1----:R-:W0:Y:S01]  /*0590*/  LDC.64 R26, c[0x0][0x3b8] ;  /* 0x0000ee00ff1a7b82 */ /* 0x002e220000000a00 */
[----:B--2---:R1:W-:Y:S04]  /*05a0*/  STG.E desc[UR24][R18.64+-0x10], R29 ;  /* 0xfffff01d12007986 */ /* 0x0043e8000c101918 */
[----:B------:R-:W2:Y:S01]  /*05b0*/  LDG.E R37, desc[UR24][R20.64+-0xc] ;  /* 0xfffff41814257981 */ /* 0x000ea2000c1e1900 */
[----:B------:R-:W-:Y:S01]  /*05c0*/  IMAD.WIDE R22, R34, 0x4, R22 ;  /* 0x0000000422167825 */ /* 0x000fe200078e0216 */
[----:B------:R-:W-:-:S04]  /*05d0*/  MOV R28, UR8 ;  /* 0x00000008001c7c02 */ /* 0x000fc80008000f00 */
[----:B--2---:R2:W-:Y:S04]  /*05e0*/  STG.E desc[UR24][R22.64+-0x10], R37 ;  /* 0xfffff02516007986 */ /* 0x0045e8000c101918 */
[----:B------:R-:W3:Y:S01]  /*05f0*/  LDG.E R36, desc[UR24][R24.64+-0xc] ;  /* 0xfffff41818247981 */ /* 0x000ee2000c1e1900 */
[----:B0-----:R-:W-:-:S04]  /*0600*/  IMAD.WIDE R26, R34, 0x4, R26 ;  /* 0x00000004221a7825 */ /* 0x001fc800078e021a */
[----:B-1----:R-:W-:Y:S01]  /*0610*/  IMAD.U32 R29, RZ, RZ, UR9 ;  /* 0x00000009ff1d7e24 */ /* 0x002fe2000f8e00ff */
[----:B---3--:R-:W-:Y:S05]  /*0620*/  STG.E desc[UR24][R26.64], R36 ;  /* 0x000000241a007986 */ /* 0x008fea000c101918 */
[----:B------:R-:W3:Y:S01]  /*0630*/  LDG.E R29, desc[UR24][R28.64] ;  /* 0x000000181c1d7981 */ /* 0x000ee2000c1e1900 */
[----:B------:R-:W-:Y:S01]  /*0640*/  IMAD.U32 R33, RZ, RZ, UR11 ;  /* 0x0000000bff217e24 */ /* 0x000fe2000f8e00ff */
[----:B------:R-:W-:Y:S02]  /*0650*/  MOV R32, UR10 ;  /* 0x0000000a00207c02 */ /* 0x000fe40008000f00 */
[----:B---3--:R-:W-:Y:S04]  /*0660*/  STG.E desc[UR24][R30.64+-0xc], R29 ;  /* 0xfffff41d1e007986 */ /* 0x008fe8000c101918 */
[----:B------:R-:W3:Y:S04]  /*0670*/  LDG.E R33, desc[UR24][R32.64] ;  /* 0x0000001820217981 */ /* 0x000ee8000c1e1900 */
[----:B---3--:R-:W-:Y:S04]  /*0680*/  STG.E desc[UR24][R14.64+0x4], R33 ;  /* 0x000004210e007986 */ /* 0x008fe8000c101918 */
[----:B--2---:R-:W2:Y:S04]  /*0690*/  LDG.E R37, desc[UR24][R12.64] ;  /* 0x000000180c257981 */ /* 0x004ea8000c1e1900 */
[----:B--2---:R0:W-:Y:S04]  /*06a0*/  STG.E desc[UR24][R16.64+-0xc], R37 ;  /* 0xfffff42510007986 */ /* 0x0041e8000c101918 */
[----:B0-----:R-:W2:Y:S04]  /*06b0*/  LDG.E R37, desc[UR24][R6.64] ;  /* 0x0000001806257981 */ /* 0x001ea8000c1e1900 */
[----:B--2---:R-:W-:Y:S04]  /*06c0*/  STG.E desc[UR24][R18.64+-0xc], R37 ;  /* 0xfffff42512007986 */ /* 0x004fe8000c101918 */
[----:B------:R-:W2:Y:S04]  /*06d0*/  LDG.E R36, desc[UR24][R20.64+-0x8] ;  /* 0xfffff81814247981 */ /* 0x000ea8000c1e1900 */
[----:B--2---:R-:W-:Y:S04]  /*06e0*/  STG.E desc[UR24][R22.64+-0xc], R36 ;  /* 0xfffff42416007986 */ /* 0x004fe8000c101918 */
[----:B------:R-:W2:Y:S01]  /*06f0*/  LDG.E R28, desc[UR24][R24.64+-0x8] ;  /* 0xfffff818181c7981 */ /* 0x000ea2000c1e1900 */
[----:B------:R-:W-:-:S03]  /*0700*/  IMAD.U32 R29, RZ, RZ, UR9 ;  /* 0x00000009ff1d7e24 */ /* 0x000fc6000f8e00ff */
[----:B--2---:R0:W-:Y:S02]  /*0710*/  STG.E desc[UR24][R26.64+0x4], R28 ;  /* 0x0000041c1a007986 */ /* 0x0041e4000c101918 */
[----:B0-----:R-:W-:-:S05]  /*0720*/  MOV R28, UR8 ;  /* 0x00000008001c7c02 */ /* 0x001fca0008000f00 */
[----:B------:R-:W2:Y:S01]  /*0730*/  LDG.E R29, desc[UR24][R28.64] ;  /* 0x000000181c1d7981 */ /* 0x000ea2000c1e1900 */
[----:B------:R-:W-:-:S03]  /*0740*/  MOV R33, UR11 ;  /* 0x0000000b00217c02 */ /* 0x000fc60008000f00 */
[----:B--2---:R-:W-:Y:S04]  /*0750*/  STG.E desc[UR24][R30.64+-0x8], R29 ;  /* 0xfffff81d1e007986 */ /* 0x004fe8000c101918 */
[----:B------:R-:W2:Y:S04]  /*0760*/  LDG.E R33, desc[UR24][R32.64] ;  /* 0x0000001820217981 */ /* 0x000ea8000c1e1900 */
[----:B--2---:R-:W-:Y:S04]  /*0770*/  STG.E desc[UR24][R14.64+0x8], R33 ;  /* 0x000008210e007986 */ /* 0x004fe8000c101918 */
[----:B------:R-:W2:Y:S04]  /*0780*/  LDG.E R37, desc[UR24][R12.64] ;  /* 0x000000180c257981 */ /* 0x000ea8000c1e1900 */
[----:B--2---:R0:W-:Y:S04]  /*0790*/  STG.E desc[UR24][R16.64+-0x8], R37 ;  /* 0xfffff82510007986 */ /* 0x0041e8000c101918 */
[----:B------:R-:W2:Y:S04]  /*07a0*/  LDG.E R36, desc[UR24][R6.64] ;  /* 0x0000001806247981 */ /* 0x000ea8000c1e1900 */
[----:B--2---:R-:W-:Y:S04]  /*07b0*/  STG.E desc[UR24][R18.64+-0x8], R36 ;  /* 0xfffff82412007986 */ /* 0x004fe8000c101918 */
[----:B0-----:R-:W2:Y:S04]  /*07c0*/  LDG.E R37, desc[UR24][R20.64+-0x4] ;  /* 0xfffffc1814257981 */ /* 0x001ea8000c1e1900 */
[----:B--2---:R-:W-:Y:S04]  /*07d0*/  STG.E desc[UR24][R22.64+-0x8], R37 ;  /* 0xfffff82516007986 */ /* 0x004fe8000c101918 */
[----:B------:R-:W2:Y:S01]  /*07e0*/  LDG.E R28, desc[UR24][R24.64+-0x4] ;  /* 0xfffffc18181c7981 */ /* 0x000ea2000c1e1900 */
[----:B------:R-:W-:-:S03]  /*07f0*/  MOV R29, UR9 ;  /* 0x00000009001d7c02 */ /* 0x000fc60008000f00 */
[----:B--2---:R0:W-:Y:S02]  /*0800*/  STG.E desc[UR24][R26.64+0x8], R28 ;  /* 0x0000081c1a007986 */ /* 0x0041e4000c101918 */
[----:B0-----:R-:W-:-:S05]  /*0810*/  IMAD.U32 R28, RZ, RZ, UR8 ;  /* 0x00000008ff1c7e24 */ /* 0x001fca000f8e00ff */
[----:B------:R-:W2:Y:S01]  /*0820*/  LDG.E R29, desc[UR24][R28.64] ;  /* 0x000000181c1d7981 */ /* 0x000ea2000c1e1900 */
[----:B------:R-:W-:-:S03]  /*0830*/  IMAD.U32 R33, RZ, RZ, UR11 ;  /* 0x0000000bff217e24 */ /* 0x000fc6000f8e00ff */
[----:B--2---:R-:W-:Y:S04]  /*0840*/  STG.E desc[UR24][R30.64+-0x4], R29 ;  /* 0xfffffc1d1e007986 */ /* 0x004fe8000c101918 */
[----:B------:R-:W2:Y:S04]  /*0850*/  LDG.E R33, desc[UR24][R32.64] ;  /* 0x0000001820217981 */ /* 0x000ea8000c1e1900 */
[----:B--2---:R-:W-:Y:S04]  /*0860*/  STG.E desc[UR24][R14.64+0xc], R33 ;  /* 0x00000c210e007986 */ /* 0x004fe8000c101918 */
[----:B------:R-:W2:Y:S04]  /*0870*/  LDG.E R36, desc[UR24][R12.64] ;  /* 0x000000180c247981 */ /* 0x000ea8000c1e1900 */
[----:B--2---:R-:W-:Y:S04]  /*0880*/  STG.E desc[UR24][R16.64+-0x4], R36 ;  /* 0xfffffc2410007986 */ /* 0x004fe8000c101918 */
[----:B------:R-:W2:Y:S04]  /*0890*/  LDG.E R37, desc[UR24][R6.64] ;  /* 0x0000001806257981 */ /* 0x000ea8000c1e1900 */
[----:B--2---:R0:W-:Y:S04]  /*08a0*/  STG.E desc[UR24][R18.64+-0x4], R37 ;  /* 0xfffffc2512007986 */ /* 0x0041e8000c101918 */
[----:B0-----:R-:W2:Y:S04]  /*08b0*/  LDG.E R37, desc[UR24][R20.64] ;  /* 0x0000001814257981 */ /* 0x001ea8000c1e1900 */
        /* <DEDUP_REMOVED lines=54> */
[----:B--2---:R0:W-:Y:S04]  /*0c20*/  STG.E desc[UR24][R14.64+0x1c], R33 ;  /* 0x00001c210e007986 */ /* 0x0041e8000c101918 */
[----:B------:R-:W2:Y:S04]  /*0c30*/  LDG.E R36, desc[UR24][R12.64] ;  /* 0x000000180c247981 */ /* 0x000ea8000c1e1900 */
[----:B--2---:R1:W-:Y:S04]  /*0c40*/  STG.E desc[UR24][R16.64+0xc], R36 ;  /* 0x00000c2410007986 */ /* 0x0043e8000c101918 */
[----:B------:R-:W2:Y:S04]  /*0c50*/  LDG.E R37, desc[UR24][R6.64] ;  /* 0x0000001806257981 */ /* 0x000ea8000c1e1900 */
[----:B--2---:R1:W-:Y:S04]  /*0c60*/  STG.E desc[UR24][R18.64+0xc], R37 ;  /* 0x00000c2512007986 */ /* 0x0043e8000c101918 */
[----:B0-----:R-:W2:Y:S04]  /*0c70*/  LDG.E R15, desc[UR24][R20.64+0x10] ;  /* 0x00001018140f7981 */ /* 0x001ea8000c1e1900 */
[----:B--2---:R1:W-:Y:S04]  /*0c80*/  STG.E desc[UR24][R22.64+0xc], R15 ;  /* 0x00000c0f16007986 */ /* 0x0043e8000c101918 */
[----:B------:R0:W2:Y:S01]  /*0c90*/  LDG.E R28, desc[UR24][R24.64+0x10] ;  /* 0x00001018181c7981 */ /* 0x0000a2000c1e1900 */
[----:B------:R-:W-:Y:S01]  /*0ca0*/  UIADD3 UR7, UPT, UPT, UR7, 0x8, URZ ;  /* 0x0000000807077890 */ /* 0x000fe2000fffe0ff */
[----:B------:R-:W-:-:S02]  /*0cb0*/  IADD3 R20, P1, PT, R20, 0x20, RZ ;  /* 0x0000002014147810 */ /* 0x000fc40007f3e0ff */
[----:B------:R-:W-:Y:S01]  /*0cc0*/  IADD3 R35, PT, PT, R35, 0x8, RZ ;  /* 0x0000000823237810 */ /* 0x000fe20007ffe0ff */
[----:B------:R-:W-:Y:S01]  /*0cd0*/  UISETP.NE.AND UP0, UPT, UR7, URZ, UPT ;  /* 0x000000ff0700728c */ /* 0x000fe2000bf05270 */
[----:B------:R-:W-:Y:S01]  /*0ce0*/  IADD3 R34, PT, PT, R34, 0x8, RZ ;  /* 0x0000000822227810 */ /* 0x000fe20007ffe0ff */
[----:B------:R-:W-:Y:S01]  /*0cf0*/  IMAD.X R21, RZ, RZ, R21, P1 ;  /* 0x000000ffff157224 */ /* 0x000fe200008e0615 */
[----:B0-----:R-:W-:-:S04]  /*0d00*/  IADD3 R24, P0, PT, R24, 0x20, RZ ;  /* 0x0000002018187810 */ /* 0x001fc80007f1e0ff */
[----:B------:R-:W-:Y:S01]  /*0d10*/  IADD3.X R25, PT, PT, RZ, R25, RZ, P0, !PT ;  /* 0x00000019ff197210 */ /* 0x000fe200007fe4ff */
[----:B--2---:R1:W-:Y:S01]  /*0d20*/  STG.E desc[UR24][R26.64+0x1c], R28 ;  /* 0x00001c1c1a007986 */ /* 0x0043e2000c101918 */
[----:B------:R-:W-:Y:S07]  /*0d30*/  BRA.U UP0, `(.L_x_33) ;  /* 0xfffffff500b47547 */ /* 0x000fee000b83ffff */
[----:B------:R-:W-:-:S07]  /*0d40*/  VIADD R35, R35, 0x2 ;  /* 0x0000000223237836 */ /* 0x000fce0000000000 */
.L_x_32:
[----:B------:R-:W-:-:S04]  /*0d50*/  UIADD3 UR7, UPT, UPT, UR22, -UR4, -UR5 ;  /* 0x8000000416077290 */ /* 0x000fc8000fffe805 */
[----:B------:R-:W-:-:S09]  /*0d60*/  ULOP3.LUT UP0, URZ, UR7, 0x7, URZ, 0xc0, !UPT ;  /* 0x0000000707ff7892 */ /* 0x000fd2000f80c0ff */
[----:B------:R-:W-:Y:S05]  /*0d70*/  BRA.U !UP0, `(.L_x_31) ;  /* 0x0000000908d47547 */ /* 0x000fea000b800000 */
[----:B------:R-:W-:-:S04]  /*0d80*/  IADD3 R14, PT, PT, R5, R2, RZ ;  /* 0x00000002050e7210 */ /* 0x000fc80007ffe0ff */
[----:B------:R-:W-:-:S13]  /*0d90*/  R2UR UR7, R14 ;  /* 0x000000000e0772ca */ /* 0x000fda00000e0000 */
[----:B------:R-:W-:-:S04]  /*0da0*/  UIADD3 UR7, UPT, UPT, URZ, -UR7, URZ ;  /* 0x80000007ff077290 */ /* 0x000fc8000fffe0ff */
[----:B------:R-:W-:-:S04]  /*0db0*/  UPRMT UR7, UR7, 0x7710, URZ ;  /* 0x0000771007077896 */ /* 0x000fc800080000ff */
[----:B------:R-:W-:-:S04]  /*0dc0*/  UIADD3 UR7, UPT, UPT, UR6, 0x6, UR7 ;  /* 0x0000000606077890 */ /* 0x000fc8000fffe007 */
[----:B------:R-:W-:-:S04]  /*0dd0*/  ULOP3.LUT UR7, UR7, 0xffff, URZ, 0xc0, !UPT ;  /* 0x0000ffff07077892 */ /* 0x000fc8000f8ec0ff */
[----:B------:R-:W-:Y:S02]  /*0de0*/  ULOP3.LUT UR12, UR7, 0x7, URZ, 0xc0, !UPT ;  /* 0x00000007070c7892 */ /* 0x000fe4000f8ec0ff */
[----:B------:R-:W-:Y:S02]  /*0df0*/  ULOP3.LUT UP1, URZ, UR7, 0x3, URZ, 0xc0, !UPT ;  /* 0x0000000307ff7892 */ /* 0x000fe4000f82c0ff */
[----:B------:R-:W-:-:S04]  /*0e00*/  UIADD3 UR12, UPT, UPT, UR12, -0x1, URZ ;  /* 0xffffffff0c0c7890 */ /* 0x000fc8000fffe0ff */
[----:B------:R-:W-:-:S09]  /*0e10*/  UISETP.GE.U32.AND UP0, UPT, UR12, 0x3, UPT ;  /* 0x000000030c00788c */ /* 0x000fd2000bf06070 */
[----:B------:R-:W-:Y:S05]  /*0e20*/  BRA.U !UP0, `(.L_x_34) ;  /* 0x0000000508387547 */ /* 0x000fea000b800000 */
[----:B-1----:R-:W-:Y:S01]  /*0e30*/  IMAD.U32 R15, RZ, RZ, UR9 ;  /* 0x00000009ff0f7e24 */ /* 0x002fe2000f8e00ff */
[----:B------:R-:W-:Y:S01]  /*0e40*/  MOV R14, UR8 ;  /* 0x00000008000e7c02 */ /* 0x000fe20008000f00 */
[----:B------:R-:W0:Y:S04]  /*0e50*/  LDC.64 R28, c[0x0][0x390] ;  /* 0x0000e400ff1c7b82 */ /* 0x000e280000000a00 */
[----:B------:R-:W2:Y:S01]  /*0e60*/  LDG.E R15, desc[UR24][R14.64] ;  /* 0x000000180e0f7981 */ /* 0x000ea2000c1e1900 */
[----:B------:R-:W-:Y:S02]  /*0e70*/  MOV R17, UR11 ;  /* 0x0000000b00117c02 */ /* 0x000fe40008000f00 */
[----:B------:R-:W-:Y:S01]  /*0e80*/  MOV R16, UR10 ;  /* 0x0000000a00107c02 */ /* 0x000fe20008000f00 */
[----:B------:R-:W1:Y:S08]  /*0e90*/  LDC.64 R26, c[0x0][0x398] ;  /* 0x0000e600ff1a7b82 */ /* 0x000e700000000a00 */
[----:B------:R-:W3:Y:S01]  /*0ea0*/  LDC.64 R24, c[0x0][0x3a0] ;  /* 0x0000e800ff187b82 */ /* 0x000ee20000000a00 */
[----:B0-----:R-:W-:-:S07]  /*0eb0*/  IMAD.WIDE R28, R34, 0x4, R28 ;  /* 0x00000004221c7825 */ /* 0x001fce00078e021c */
[----:B------:R-:W0:Y:S01]  /*0ec0*/  LDC.64 R22, c[0x0][0x3a8] ;  /* 0x0000ea00ff167b82 */ /* 0x000e220000000a00 */
[----:B------:R-:W-:-:S07]  /*0ed0*/  IMAD.WIDE.U32 R20, R35, 0x4, R8 ;  /* 0x0000000423147825 */ /* 0x000fce00078e0008 */
[----:B------:R-:W4:Y:S01]  /*0ee0*/  LDC.64 R18, c[0x0][0x3b0] ;  /* 0x0000ec00ff127b82 */ /* 0x000f220000000a00 */
[----:B--2---:R2:W-:Y:S04]  /*0ef0*/  STG.E desc[UR24][R28.64], R15 ;  /* 0x0000000f1c007986 */ /* 0x0045e8000c101918 */
[----:B------:R-:W5:Y:S01]  /*0f00*/  LDG.E R17, desc[UR24][R16.64] ;  /* 0x0000001810117981 */ /* 0x000f62000c1e1900 */
[----:B-1----:R-:W-:-:S04]  /*0f10*/  IMAD.WIDE R26, R34, 0x4, R26 ;  /* 0x00000004221a7825 */ /* 0x002fc800078e021a */
[C---:B---3--:R-:W-:Y:S01]  /*0f20*/  IMAD.WIDE R24, R34.reuse, 0x4, R24 ;  /* 0x0000000422187825 */ /* 0x048fe200078e0218 */
[----:B--2---:R-:W1:Y:S01]  /*0f30*/  LDC.64 R14, c[0x0][0x3b8] ;  /* 0x0000ee00ff0e7b82 */ /* 0x004e620000000a00 */
[----:B-----5:R2:W-:Y:S04]  /*0f40*/  STG.E desc[UR24][R26.64], R17 ;  /* 0x000000111a007986 */ /* 0x0205e8000c101918 */
[----:B------:R-:W3:Y:S01]  /*0f50*/  LDG.E R31, desc[UR24][R12.64] ;  /* 0x000000180c1f7981 */ /* 0x000ee2000c1e1900 */
[----:B0-----:R-:W-:-:S03]  /*0f60*/  IMAD.WIDE R22, R34, 0x4, R22 ;  /* 0x0000000422167825 */ /* 0x001fc600078e0216 */
[----:B---3--:R0:W-:Y:S04]  /*0f70*/  STG.E desc[UR24][R24.64], R31 ;  /* 0x0000001f18007986 */ /* 0x0081e8000c101918 */
[----:B------:R-:W3:Y:S01]  /*0f80*/  LDG.E R33, desc[UR24][R6.64] ;  /* 0x0000001806217981 */ /* 0x000ee2000c1e1900 */
[----:B----4-:R-:W-:-:S03]  /*0f90*/  IMAD.WIDE R18, R34, 0x4, R18 ;  /* 0x0000000422127825 */ /* 0x010fc600078e0212 */
[----:B---3--:R3:W-:Y:S04]  /*0fa0*/  STG.E desc[UR24][R22.64], R33 ;  /* 0x0000002116007986 */ /* 0x0087e8000c101918 */
[----:B------:R-:W4:Y:S01]  /*0fb0*/  LDG.E R37, desc[UR24][R20.64] ;  /* 0x0000001814257981 */ /* 0x000f22000c1e1900 */
[----:B--2---:R-:W-:Y:S01]  /*0fc0*/  IMAD.WIDE.U32 R16, R35, 0x4, R10 ;  /* 0x0000000423107825 */ /* 0x004fe200078e000a */
[----:B0-----:R-:W-:Y:S02]  /*0fd0*/  MOV R31, UR9 ;  /* 0x00000009001f7c02 */ /* 0x001fe40008000f00 */
[----:B----4-:R0:W-:Y:S04]  /*0fe0*/  STG.E desc[UR24][R18.64], R37 ;  /* 0x0000002512007986 */ /* 0x0101e8000c101918 */
[----:B------:R-:W2:Y:S01]  /*0ff0*/  LDG.E R36, desc[UR24][R16.64] ;  /* 0x0000001810247981 */ /* 0x000ea2000c1e1900 */
[----:B-1----:R-:W-:-:S04]  /*1000*/  IMAD.WIDE R14, R34, 0x4, R14 ;  /* 0x00000004220e7825 */ /* 0x002fc800078e020e */
[----:B------:R-:W-:Y:S01]  /*1010*/  IMAD.U32 R30, RZ, RZ, UR8 ;  /* 0x00000008ff1e7e24 */ /* 0x000fe2000f8e00ff */
[----:B--2---:R-:W-:Y:S04]  /*1020*/  STG.E desc[UR24][R14.64], R36 ;  /* 0x000000240e007986 */ /* 0x004fe8000c101918 */
[----:B------:R-:W2:Y:S01]  /*1030*/  LDG.E R31, desc[UR24][R30.64] ;  /* 0x000000181e1f7981 */ /* 0x000ea2000c1e1900 */
[----:B---3--:R-:W-:Y:S01]  /*1040*/  IMAD.U32 R33, RZ, RZ, UR11 ;  /* 0x0000000bff217e24 */ /* 0x008fe2000f8e00ff */
[----:B------:R-:W-:Y:S02]  /*1050*/  MOV R32, UR10 ;  /* 0x0000000a00207c02 */ /* 0x000fe40008000f00 */
[----:B--2---:R-:W-:Y:S04]  /*1060*/  STG.E desc[UR24][R28.64+0x4], R31 ;  /* 0x0000041f1c007986 */ /* 0x004fe8000c101918 */
[----:B------:R-:W2:Y:S04]  /*1070*/  LDG.E R33, desc[UR24][R32.64] ;  /* 0x0000001820217981 */ /* 0x000ea8000c1e1900 */
[----:B--2---:R-:W-:Y:S04]  /*1080*/  STG.E desc[UR24][R26.64+0x4], R33 ;  /* 0x000004211a007986 */ /* 0x004fe8000c101918 */
[----:B0-----:R-:W2:Y:S04]  /*1090*/  LDG.E R37, desc[UR24][R12.64] ;  /* 0x000000180c257981 */ /* 0x001ea8000c1e1900 */
[----:B--2---:R0:W-:Y:S04]  /*10a0*/  STG.E desc[UR24][R24.64+0x4], R37 ;  /* 0x0000042518007986 */ /* 0x0041e8000c101918 */
[----:B0-----:R-:W2:Y:S04]  /*10b0*/  LDG.E R37, desc[UR24][R6.64] ;  /* 0x0000001806257981 */ /* 0x001ea8000c1e1900 */
[----:B--2---:R-:W-:Y:S04]  /*10c0*/  STG.E desc[UR24][R22.64+0x4], R37 ;  /* 0x0000042516007986 */ /* 0x004fe8000c101918 */
[----:B------:R-:W2:Y:S04]  /*10d0*/  LDG.E R36, desc[UR24][R20.64+0x4] ;  /* 0x0000041814247981 */ /* 0x000ea8000c1e1900 */
[----:B--2---:R-:W-:Y:S04]  /*10e0*/  STG.E desc[UR24][R18.64+0x4], R36 ;  /* 0x0000042412007986 */ /* 0x004fe8000c101918 */
[----:B------:R-:W2:Y:S01]  /*10f0*/  LDG.E R30, desc[UR24][R16.64+0x4] ;  /* 0x00000418101e7981 */ /* 0x000ea2000c1e1900 */
[----:B------:R-:W-:-:S03]  /*1100*/  MOV R31, UR9 ;  /* 0x00000009001f7c02 */ /* 0x000fc60008000f00 */
[----:B--2---:R0:W-:Y:S02]  /*1110*/  STG.E desc[UR24][R14.64+0x4], R30 ;  /* 0x0000041e0e007986 */ /* 0x0041e4000c101918 */
[----:B0-----:R-:W-:-:S05]  /*1120*/  MOV R30, UR8 ;  /* 0x00000008001e7c02 */ /* 0x001fca0008000f00 */
[----:B------:R-:W2:Y:S01]  /*1130*/  LDG.E R31, desc[UR24][R30.64] ;  /* 0x000000181e1f7981 */ /* 0x000ea2000c1e1900 */
[----:B------:R-:W-:-:S03]  /*1140*/  IMAD.U32 R33, RZ, RZ, UR11 ;  /* 0x0000000bff217e24 */ /* 0x000fc6000f8e00ff */
        /* <DEDUP_REMOVED lines=12> */
[----:B0-----:R-:W-:-:S05]  /*1210*/  MOV R30, UR8 ;  /* 0x00000008001e7c02 */ /* 0x001fca0008000f00 */
[----:B------:R-:W2:Y:S01]  /*1220*/  LDG.E R31, desc[UR24][R30.64] ;  /* 0x000000181e1f7981 */ /* 0x000ea2000c1e1900 */
[----:B------:R-:W-:-:S03]  /*1230*/  IMAD.U32 R33, RZ, RZ, UR11 ;  /* 0x0000000bff217e24 */ /* 0x000fc6000f8e00ff */
[----:B--2---:R0:W-:Y:S04]  /*1240*/  STG.E desc[UR24][R28.64+0xc], R31 ;  /* 0x00000c1f1c007986 */ /* 0x0041e8000c101918 */
[----:B------:R-:W2:Y:S04]  /*1250*/  LDG.E R33, desc[UR24][R32.64] ;  /* 0x0000001820217981 */ /* 0x000ea8000c1e1900 */
[----:B--2---:R0:W-:Y:S04]  /*1260*/  STG.E desc[UR24][R26.64+0xc], R33 ;  /* 0x00000c211a007986 */ /* 0x0041e8000c101918 */
[----:B------:R-:W2:Y:S04]  /*1270*/  LDG.E R36, desc[UR24][R12.64] ;  /* 0x000000180c247981 */ /* 0x000ea8000c1e1900 */
[----:B--2---:R0:W-:Y:S04]  /*1280*/  STG.E desc[UR24][R24.64+0xc], R36 ;  /* 0x00000c2418007986 */ /* 0x0041e8000c101918 */
[----:B------:R-:W2:Y:S04]  /*1290*/  LDG.E R37, desc[UR24][R6.64] ;  /* 0x0000001806257981 */ /* 0x000ea8000c1e1900 */
[----:B--2---:R0:W-:Y:S04]  /*12a0*/  STG.E desc[UR24][R22.64+0xc], R37 ;  /* 0x00000c2516007986 */ /* 0x0041e8000c101918 */
[----:B------:R-:W2:Y:S04]  /*12b0*/  LDG.E R21, desc[UR24][R20.64+0xc] ;  /* 0x00000c1814157981 */ /* 0x000ea8000c1e1900 */
[----:B--2---:R0:W-:Y:S04]  /*12c0*/  STG.E desc[UR24][R18.64+0xc], R21 ;  /* 0x00000c1512007986 */ /* 0x0041e8000c101918 */
[----:B------:R-:W2:Y:S01]  /*12d0*/  LDG.E R17, desc[UR24][R16.64+0xc] ;  /* 0x00000c1810117981 */ /* 0x000ea2000c1e1900 */
[----:B------:R-:W-:-:S02]  /*12e0*/  IADD3 R35, PT, PT, R35, 0x4, RZ ;  /* 0x0000000423237810 */ /* 0x000fc40007ffe0ff */
[----:B------:R-:W-:Y:S01]  /*12f0*/  IADD3 R34, PT, PT, R34, 0x4, RZ ;  /* 0x0000000422227810 */ /* 0x000fe20007ffe0ff */
[----:B--2---:R0:W-:Y:S06]  /*1300*/  STG.E desc[UR24][R14.64+0xc], R17 ;  /* 0x00000c110e007986 */ /* 0x0041ec000c101918 */
.L_x_34:
[----:B------:R-:W-:Y:S05]  /*1310*/  BRA.U !UP1, `(.L_x_31) ;  /* 0x00000005096c7547 */ /* 0x000fea000b800000 */
[----:B0-----:R-:W-:Y:S01]  /*1320*/  IMAD.IADD R14, R3, 0x1, R0 ;  /* 0x00000001030e7824 */ /* 0x001fe200078e0200 */
[----:B------:R-:W-:-:S04]  /*1330*/  ULOP3.LUT UR7, UR6, 0x2, URZ, 0x3c, !UPT ;  /* 0x0000000206077892 */ /* 0x000fc8000f8e3cff */
[----:B------:R-:W-:-:S04]  /*1340*/  IADD3 R14, PT, PT, RZ, -R14, RZ ;  /* 0x8000000eff0e7210 */ /* 0x000fc80007ffe0ff */
[----:B-1----:R-:W-:-:S04]  /*1350*/  PRMT R15, R14, 0x7710, RZ ;  /* 0x000077100e0f7816 */ /* 0x002fc800000000ff */
[C---:B------:R-:W-:Y:S01]  /*1360*/  IADD3 R14, PT, PT, R15.reuse, UR7, RZ ;  /* 0x000000070f0e7c10 */ /* 0x040fe2000fffe0ff */
[----:B------:R-:W-:-:S03]  /*1370*/  VIADD R15, R15, UR6 ;  /* 0x000000060f0f7c36 */ /* 0x000fc60008000000 */
[----:B------:R-:W-:Y:S02]  /*1380*/  LOP3.LUT R14, R14, 0x3, RZ, 0xc0, !PT ;  /* 0x000000030e0e7812 */ /* 0x000fe400078ec0ff */
[----:B------:R-:W-:Y:S02]  /*1390*/  LOP3.LUT R15, R15, 0x1, RZ, 0xc0, !PT ;  /* 0x000000010f0f7812 */ /* 0x000fe400078ec0ff */
[----:B------:R-:W-:Y:S02]  /*13a0*/  ISETP.NE.AND P0, PT, R14, 0x1, PT ;  /* 0x000000010e00780c */ /* 0x000fe40003f05270 */
[----:B------:R-:W-:-:S11]  /*13b0*/  ISETP.NE.U32.AND P1, PT, R15, 0x1, PT ;  /* 0x000000010f00780c */ /* 0x000fd60003f25070 */
[----:B------:R-:W-:Y:S05]  /*13c0*/  @!P0 BRA `(.L_x_35) ;  /* 0x0000000000c08947 */ /* 0x000fea0003800000 */
[----:B------:R-:W-:Y:S01]  /*13d0*/  MOV R16, UR8 ;  /* 0x0000000800107c02 */ /* 0x000fe20008000f00 */
[----:B------:R-:W0:Y:S01]  /*13e0*/  LDC.64 R30, c[0x0][0x390] ;  /* 0x0000e400ff1e7b82 */ /* 0x000e220000000a00 */
[----:B------:R-:W-:-:S05]  /*13f0*/  MOV R17, UR9 ;  /* 0x0000000900117c02 */ /* 0x000fca0008000f00 */
[----:B------:R1:W2:Y:S01]  /*1400*/  LDG.E R21, desc[UR24][R16.64] ;  /* 0x0000001810157981 */ /* 0x0002a2000c1e1900 */
[----:B------:R-:W-:Y:S01]  /*1410*/  IMAD.U32 R18, RZ, RZ, UR10 ;  /* 0x0000000aff127e24 */ /* 0x000fe2000f8e00ff */
[----:B------:R-:W-:Y:S01]  /*1420*/  MOV R19, UR11 ;  /* 0x0000000b00137c02 */ /* 0x000fe20008000f00 */
[----:B------:R-:W3:Y:S08]  /*1430*/  LDC.64 R28, c[0x0][0x398] ;  /* 0x0000e600ff1c7b82 */ /* 0x000ef00000000a00 */
[----:B------:R-:W4:Y:S01]  /*1440*/  LDC.64 R14, c[0x0][0x3a0] ;  /* 0x0000e800ff0e7b82 */ /* 0x000f220000000a00 */
[----:B0-----:R-:W-:-:S07]  /*1450*/  IMAD.WIDE R30, R34, 0x4, R30 ;  /* 0x00000004221e7825 */ /* 0x001fce00078e021e */
[----:B-1----:R-:W0:Y:S01]  /*1460*/  LDC.64 R16, c[0x0][0x3a8] ;  /* 0x0000ea00ff107b82 */ /* 0x002e220000000a00 */
[----:B--2---:R1:W-:Y:S04]  /*1470*/  STG.E desc[UR24][R30.64], R21 ;  /* 0x000000151e007986 */ /* 0x0043e8000c101918 */
[----:B------:R-:W2:Y:S01]  /*1480*/  LDG.E R23, desc[UR24][R18.64] ;  /* 0x0000001812177981 */ /* 0x000ea2000c1e1900 */
[----:B---3--:R-:W-:-:S04]  /*1490*/  IMAD.WIDE R28, R34, 0x4, R28 ;  /* 0x00000004221c7825 */ /* 0x008fc800078e021c */
[C---:B----4-:R-:W-:Y:S01]  /*14a0*/  IMAD.WIDE R14, R34.reuse, 0x4, R14 ;  /* 0x00000004220e7825 */ /* 0x050fe200078e020e */
[----:B-1----:R-:W1:Y:S01]  /*14b0*/  LDC.64 R20, c[0x0][0x3b0] ;  /* 0x0000ec00ff147b82 */ /* 0x002e620000000a00 */
[----:B--2---:R-:W-:Y:S04]  /*14c0*/  STG.E desc[UR24][R28.64], R23 ;  /* 0x000000171c007986 */ /* 0x004fe8000c101918 */
[----:B------:R-:W2:Y:S01]  /*14d0*/  LDG.E R25, desc[UR24][R12.64] ;  /* 0x000000180c197981 */ /* 0x000ea2000c1e1900 */
[----:B0-----:R-:W-:-:S03]  /*14e0*/  IMAD.WIDE R16, R34, 0x4, R16 ;  /* 0x0000000422107825 */ /* 0x001fc600078e0210 */
[----:B--2---:R0:W-:Y:S04]  /*14f0*/  STG.E desc[UR24][R14.64], R25 ;  /* 0x000000190e007986 */ /* 0x0041e8000c101918 */
[----:B------:R-:W2:Y:S01]  /*1500*/  LDG.E R33, desc[UR24][R6.64] ;  /* 0x0000001806217981 */ /* 0x000ea2000c1e1900 */
[----:B------:R-:W-:-:S04]  /*1510*/  IMAD.WIDE.U32 R18, R35, 0x4, R8 ;  /* 0x0000000423127825 */ /* 0x000fc800078e0008 */
[C---:B-1----:R-:W-:Y:S01]  /*1520*/  IMAD.WIDE R20, R34.reuse, 0x4, R20 ;  /* 0x0000000422147825 */ /* 0x042fe200078e0214 */
[----:B0-----:R-:W0:Y:S01]  /*1530*/  LDC.64 R24, c[0x0][0x3b8] ;  /* 0x0000ee00ff187b82 */ /* 0x001e220000000a00 */
[----:B--2---:R1:W-:Y:S04]  /*1540*/  STG.E desc[UR24][R16.64], R33 ;  /* 0x0000002110007986 */ /* 0x0043e8000c101918 */
[----:B------:R-:W2:Y:S01]  /*1550*/  LDG.E R37, desc[UR24][R18.64] ;  /* 0x0000001812257981 */ /* 0x000ea2000c1e1900 */
[----:B------:R-:W-:Y:S01]  /*1560*/  IMAD.WIDE.U32 R22, R35, 0x4, R10 ;  /* 0x0000000423167825 */ /* 0x000fe200078e000a */
[----:B------:R-:W-:Y:S02]  /*1570*/  MOV R26, UR8 ;  /* 0x00000008001a7c02 */ /* 0x000fe40008000f00 */
[----:B--2---:R2:W-:Y:S04]  /*1580*/  STG.E desc[UR24][R20.64], R37 ;  /* 0x0000002514007986 */ /* 0x0045e8000c101918 */
[----:B------:R-:W3:Y:S01]  /*1590*/  LDG.E R36, desc[UR24][R22.64] ;  /* 0x0000001816247981 */ /* 0x000ee2000c1e1900 */
[----:B0-----:R-:W-:-:S04]  /*15a0*/  IMAD.WIDE R24, R34, 0x4, R24 ;  /* 0x0000000422187825 */ /* 0x001fc800078e0218 */
[----:B------:R-:W-:Y:S01]  /*15b0*/  IMAD.U32 R27, RZ, RZ, UR9 ;  /* 0x00000009ff1b7e24 */ /* 0x000fe2000f8e00ff */
[----:B---3--:R-:W-:Y:S05]  /*15c0*/  STG.E desc[UR24][R24.64], R36 ;  /* 0x0000002418007986 */ /* 0x008fea000c101918 */
[----:B------:R-:W3:Y:S01]  /*15d0*/  LDG.E R27, desc[UR24][R26.64] ;  /* 0x000000181a1b7981 */ /* 0x000ee2000c1e1900 */
[----:B-1----:R-:W-:Y:S02]  /*15e0*/  MOV R33, UR11 ;  /* 0x0000000b00217c02 */ /* 0x002fe40008000f00 */
[----:B------:R-:W-:Y:S01]  /*15f0*/  MOV R32, UR10 ;  /* 0x0000000a00207c02 */ /* 0x000fe20008000f00 */
[----:B---3--:R-:W-:Y:S04]  /*1600*/  STG.E desc[UR24][R30.64+0x4], R27 ;  /* 0x0000041b1e007986 */ /* 0x008fe8000c101918 */
[----:B------:R-:W3:Y:S04]  /*1610*/  LDG.E R33, desc[UR24][R32.64] ;  /* 0x0000001820217981 */ /* 0x000ee8000c1e1900 */
[----:B---3--:R-:W-:Y:S04]  /*1620*/  STG.E desc[UR24][R28.64+0x4], R33 ;  /* 0x000004211c007986 */ /* 0x008fe8000c101918 */
[----:B--2---:R-:W2:Y:S04]  /*1630*/  LDG.E R37, desc[UR24][R12.64] ;  /* 0x000000180c257981 */ /* 0x004ea8000c1e1900 */
[----:B--2---:R0:W-:Y:S04]  /*1640*/  STG.E desc[UR24][R14.64+0x4], R37 ;  /* 0x000004250e007986 */ /* 0x0041e8000c101918 */
[----:B0-----:R-:W2:Y:S04]  /*1650*/  LDG.E R15, desc[UR24][R6.64] ;  /* 0x00000018060f7981 */ /* 0x001ea8000c1e1900 */
[----:B--2---:R0:W-:Y:S04]  /*1660*/  STG.E desc[UR24][R16.64+0x4], R15 ;  /* 0x0000040f10007986 */ /* 0x0041e8000c101918 */
[----:B------:R-:W2:Y:S04]  /*1670*/  LDG.E R19, desc[UR24][R18.64+0x4] ;  /* 0x0000041812137981 */ /* 0x000ea8000c1e1900 */
[----:B--2---:R0:W-:Y:S04]  /*1680*/  STG.E desc[UR24][R20.64+0x4], R19 ;  /* 0x0000041314007986 */ /* 0x0041e8000c101918 */
[----:B------:R-:W2:Y:S01]  /*1690*/  LDG.E R23, desc[UR24][R22.64+0x4] ;  /* 0x0000041816177981 */ /* 0x000ea2000c1e1900 */
[----:B------:R-:W-:Y:S01]  /*16a0*/  VIADD R35, R35, 0x2 ;  /* 0x0000000223237836 */ /* 0x000fe20000000000 */
[----:B------:R-:W-:-:S02]  /*16b0*/  IADD3 R34, PT, PT, R34, 0x2, RZ ;  /* 0x0000000222227810 */ /* 0x000fc40007ffe0ff */
[----:B--2---:R0:W-:Y:S05]  /*16c0*/  STG.E desc[UR24][R24.64+0x4], R23 ;  /* 0x0000041718007986 */ /* 0x0041ea000c101918 */
.L_x_35:
[----:B------:R-:W-:Y:S05]  /*16d0*/  @P1 BRA `(.L_x_31) ;  /* 0x00000000007c1947 */ /* 0x000fea0003800000 */
[----:B0-----:R-:W-:Y:S01]  /*16e0*/  MOV R20, UR8 ;  /* 0x0000000800147c02 */ /* 0x001fe20008000f00 */
[----:B------:R-:W-:Y:S01]  /*16f0*/  IMAD.U32 R21, RZ, RZ, UR9 ;  /* 0x00000009ff157e24 */ /* 0x000fe2000f8e00ff */
[----:B------:R-:W0:Y:S04]  /*1700*/  LDC.64 R14, c[0x0][0x390] ;  /* 0x0000e400ff0e7b82 */ /* 0x000e280000000a00 */
[----:B------:R1:W2:Y:S01]  /*1710*/  LDG.E R25, desc[UR24][R20.64] ;  /* 0x0000001814197981 */ /* 0x0002a2000c1e1900 */
[----:B------:R-:W-:Y:S02]  /*1720*/  MOV R23, UR11 ;  /* 0x0000000b00177c02 */ /* 0x000fe40008000f00 */
        /* <DEDUP_REMOVED lines=10> */
[----:B--2---:R2:W-:Y:S04]  /*17d0*/  STG.E desc[UR24][R16.64], R23 ;  /* 0x0000001710007986 */ /* 0x0045e8000c101918 */
[----:B------:R-:W3:Y:S01]  /*17e0*/  LDG.E R13, desc[UR24][R12.64] ;  /* 0x000000180c0d7981 */ /* 0x000ee2000c1e1900 */
[----:B0-----:R-:W-:-:S03]  /*17f0*/  IMAD.WIDE R20, R34, 0x4, R20 ;  /* 0x0000000422147825 */ /* 0x001fc600078e0214 */
[----:B---3--:R2:W-:Y:S04]  /*1800*/  STG.E desc[UR24][R18.64], R13 ;  /* 0x0000000d12007986 */ /* 0x0085e8000c101918 */
[----:B------:R0:W3:Y:S01]  /*1810*/  LDG.E R27, desc[UR24][R6.64] ;  /* 0x00000018061b7981 */ /* 0x0000e2000c1e1900 */
[----:B------:R-:W-:-:S04]  /*1820*/  IMAD.WIDE.U32 R8, R35, 0x4, R8 ;  /* 0x0000000423087825 */ /* 0x000fc800078e0008 */
[----:B-1----:R-:W-:-:S04]  /*1830*/  IMAD.WIDE R14, R34, 0x4, R14 ;  /* 0x00000004220e7825 */ /* 0x002fc800078e020e */
[----:B------:R-:W-:Y:S01]  /*1840*/  IMAD.WIDE.U32 R10, R35, 0x4, R10 ;  /* 0x00000004230a7825 */ /* 0x000fe200078e000a */
[----:B0-----:R-:W0:Y:S01]  /*1850*/  LDC.64 R6, c[0x0][0x3b8] ;  /* 0x0000ee00ff067b82 */ /* 0x001e220000000a00 */
[----:B---3--:R2:W-:Y:S04]  /*1860*/  STG.E desc[UR24][R20.64], R27 ;  /* 0x0000001b14007986 */ /* 0x0085e8000c101918 */
[----:B------:R-:W3:Y:S01]  /*1870*/  LDG.E R9, desc[UR24][R8.64] ;  /* 0x0000001808097981 */ /* 0x000ee2000c1e1900 */
[----:B0-----:R-:W-:-:S03]  /*1880*/  IMAD.WIDE R6, R34, 0x4, R6 ;  /* 0x0000000422067825 */ /* 0x001fc600078e0206 */
[----:B---3--:R2:W-:Y:S04]  /*1890*/  STG.E desc[UR24][R14.64], R9 ;  /* 0x000000090e007986 */ /* 0x0085e8000c101918 */
[----:B------:R-:W3:Y:S01]  /*18a0*/  LDG.E R11, desc[UR24][R10.64] ;  /* 0x000000180a0b7981 */ /* 0x000ee2000c1e1900 */
[----:B------:R-:W-:-:S03]  /*18b0*/  VIADD R34, R34, 0x1 ;  /* 0x0000000122227836 */ /* 0x000fc60000000000 */
[----:B---3--:R2:W-:Y:S04]  /*18c0*/  STG.E desc[UR24][R6.64], R11 ;  /* 0x0000000b06007986 */ /* 0x0085e8000c101918 */
.L_x_31:
[----:B--2---:R-:W-:Y:S01]  /*18d0*/  IADD3 R6, PT, PT, R4, 0x1, RZ ;  /* 0x0000000104067810 */ /* 0x004fe20007ffe0ff */
[----:B------:R-:W-:Y:S01]  /*18e0*/  UIADD3 UR5, UPT, UPT, UR5, 0x1, URZ ;  /* 0x0000000105057890 */ /* 0x000fe2000fffe0ff */
[----:B------:R-:W-:Y:S01]  /*18f0*/  IADD3 R5, PT, PT, R5, 0x1, RZ ;  /* 0x0000000105057810 */ /* 0x000fe20007ffe0ff */
[----:B------:R-:W-:Y:S01]  /*1900*/  VIADD R3, R3, 0x1 ;  /* 0x0000000103037836 */ /* 0x000fe20000000000 */
[----:B------:R-:W-:-:S13]  /*1910*/  ISETP.NE.AND P0, PT, R6, UR6, PT ;  /* 0x0000000606007c0c */ /* 0x000fda000bf05270 */
[----:B------:R-:W-:Y:S05]  /*1920*/  @P0 BRA `(.L_x_36) ;  /* 0xffffffe800600947 */ /* 0x000fea000383ffff */
.L_x_30:
[----:B------:R-:W-:Y:S01]  /*1930*/  UISETP.NE.AND UP0, UPT, UR21, UR6, UPT ;  /* 0x000000061500728c */ /* 0x000fe2000bf05270 */
[----:B------:R-:W-:Y:S01]  /*1940*/  IADD3 R2, PT, PT, R2, 0x1, RZ ;  /* 0x0000000102027810 */ /* 0x000fe20007ffe0ff */
[----:B------:R-:W-:Y:S01]  /*1950*/  UMOV UR4, UR21 ;  /* 0x0000001500047c82 */ /* 0x000fe20008000000 */
[----:B------:R-:W-:-:S06]  /*1960*/  IADD3 R0, PT, PT, R0, 0x1, RZ ;  /* 0x0000000100007810 */ /* 0x000fcc0007ffe0ff */
[----:B------:R-:W-:Y:S05]  /*1970*/  BRA.U UP0, `(.L_x_37) ;  /* 0xffffffe900207547 */ /* 0x000fea000b83ffff */
[----:B------:R-:W-:Y:S05]  /*1980*/  EXIT ;  /* 0x000000000000794d */ /* 0x000fea0003800000 */
.L_x_38:
        /* <DEDUP_REMOVED lines=15> */
.L_x_48:


//--------------------- .text._Z9four_condPiS_S_S_iiiPb --------------------------
	.section	.text._Z9four_condPiS_S_S_iiiPb,"ax",@progbits
	.align	128
        .global         _Z9four_condPiS_S_S_iiiPb
        .type           _Z9four_condPiS_S_S_iiiPb,@function
        .size           _Z9four_condPiS_S_S_iiiPb,(.L_x_49 - _Z9four_condPiS_S_S_iiiPb)
        .other          _Z9four_condPiS_S_S_iiiPb,@"STO_CUDA_ENTRY STV_DEFAULT"
_Z9four_condPiS_S_S_iiiPb:
.text._Z9four_condPiS_S_S_iiiPb:
[----:B------:R-:W-:Y:S01]  /*0000*/  LDC R1, c[0x0][0x37c] ;  /* 0x0000df00ff017b82 */ /* 0x000fe20000000800 */
[----:B------:R-:W0:Y:S01]  /*0010*/  S2R R0, SR_CTAID.X ;  /* 0x0000000000007919 */ /* 0x000e220000002500 */
[----:B------:R-:W1:Y:S01]  /*0020*/  LDCU UR4, c[0x0][0x3a8] ;  /* 0x00007500ff0477ac */ /* 0x000e620008000800 */
[----:B------:R-:W0:Y:S02]  /*0030*/  S2R R3, SR_TID.X ;  /* 0x0000000000037919 */ /* 0x000e240000002100 */
[----:B0-----:R-:W-:-:S05]  /*0040*/  IMAD R0, R0, 0x100, R3 ;  /* 0x0000010000007824 */ /* 0x001fca00078e0203 */
[----:B-1----:R-:W-:-:S13]  /*0050*/  ISETP.GE.AND P0, PT, R0, UR4, PT ;  /* 0x0000000400007c0c */ /* 0x002fda000bf06270 */
[----:B------:R-:W-:Y:S05]  /*0060*/  @P0 EXIT ;  /* 0x000000000000094d */ /* 0x000fea0003800000 */
[----:B------:R-:W0:Y:S01]  /*0070*/  LDC.64 R6, c[0x0][0x380] ;  /* 0x0000e000ff067b82 */ /* 0x000e220000000a00 */
[----:B------:R-:W1:Y:S07]  /*0080*/  LDCU.64 UR4, c[0x0][0x358] ;  /* 0x00006b00ff0477ac */ /* 0x000e6e0008000a00 */
[----:B------:R-:W2:Y:S08]  /*0090*/  LDC.64 R2, c[0x0][0x388] ;  /* 0x0000e200ff027b82 */ /* 0x000eb00000000a00 */
[----:B------:R-:W3:Y:S08]  /*00a0*/  LDC.64 R4, c[0x0][0x398] ;  /* 0x0000e600ff047b82 */ /* 0x000ef00000000a00 */
[----:B------:R-:W4:Y:S01]  /*00b0*/  LDC.64 R8, c[0x0][0x390] ;  /* 0x0000e400ff087b82 */ /* 0x000f220000000a00 */
[----:B0-----:R-:W-:-:S06]  /*00c0*/  IMAD.WIDE R6, R0, 0x4, R6 ;  /* 0x0000000400067825 */ /* 0x001fcc00078e0206 */
[----:B-1----:R-:W4:Y:S01]  /*00d0*/  LDG.E R6, desc[UR4][R6.64] ;  /* 0x0000000406067981 */ /* 0x002f22000c1e1900 */
[----:B--2---:R-:W-:-:S06]  /*00e0*/  IMAD.WIDE R2, R0, 0x4, R2 ;  /* 0x0000000400027825 */ /* 0x004fcc00078e0202 */
[----:B------:R0:W5:Y:S01]  /*00f0*/  LDG.E R2, desc[UR4][R2.64] ;  /* 0x0000000402027981 */ /* 0x000162000c1e1900 */
[----:B---3--:R-:W-:-:S06]  /*0100*/  IMAD.WIDE R4, R0, 0x4, R4 ;  /* 0x0000000400047825 */ /* 0x008fcc00078e0204 */
[----:B------:R0:W5:Y:S01]  /*0110*/  LDG.E R5, desc[UR4][R4.64] ;  /* 0x0000000404057981 */ /* 0x000162000c1e1900 */
[----:B----4-:R-:W-:-:S06]  /*0120*/  IMAD.WIDE R8, R0, 0x4, R8 ;  /* 0x0000000400087825 */ /* 0x010fcc00078e0208 */
[----:B------:R0:W5:Y:S01]  /*0130*/  LDG.E R9, desc[UR4][R8.64] ;  /* 0x0000000408097981 */ /* 0x000162000c1e1900 */
[----:B------:R-:W-:Y:S04]  /*0140*/  BSSY.RECONVERGENT B0, `(.L_x_39) ;  /* 0x0000026000007945 */ /* 0x000fe80003800200 */
[----:B------:R-:W-:Y:S01]  /*0150*/  BSSY.RELIABLE B1, `(.L_x_40) ;  /* 0x0000013000017945 */ /* 0x000fe20003800100 */
[----:B------:R-:W-:-:S13]  /*0160*/  ISETP.NE.AND P0, PT, R6, 0x1, PT ;  /* 0x000000010600780c */ /* 0x000fda0003f05270 */
[----:B0-----:R-:W-:Y:S05]  /*0170*/  @P0 BRA `(.L_x_41) ;  /* 0x00000000001c0947 */ /* 0x001fea0003800000 */
[----:B------:R-:W0:Y:S01]  /*0180*/  LDCU UR6, c[0x0][0x3a4] ;  /* 0x00007480ff0677ac */ /* 0x000e220008000800 */
[----:B------:R-:W-:Y:S02]  /*0190*/  PLOP3.LUT P0, PT, PT, PT, PT, 0x8, 0x80 ;  /* 0x000000000080781c */ /* 0x000fe40003f0e170 */
[----:B0----5:R-:W-:-:S04]  /*01a0*/  ISETP.NE.AND P1, PT, R2, UR6, PT ;  /* 0x0000000602007c0c */ /* 0x021fc8000bf25270 */
[----:B------:R-:W-:-:S13]  /*01b0*/  ISETP.EQ.OR P1, PT, R2, 0x1, !P1 ;  /* 0x000000010200780c */ /* 0x000fda0004f22670 */
[----:B------:R-:W-:Y:S05]  /*01c0*/  @P1 BREAK.RELIABLE B1 ;  /* 0x0000000000011942 */ /* 0x000fea0003800100 */
[----:B------:R-:W-:Y:S05]  /*01d0*/  @P1 BRA `(.L_x_42) ;  /* 0x0000000000701947 */ /* 0x000fea0003800000 */
[----:B------:R-:W-:Y:S05]  /*01e0*/  BRA `(.L_x_43) ;  /* 0x0000000000247947 */ /* 0x000fea0003800000 */
.L_x_41:
[----:B------:R-:W0:Y:S02]  /*01f0*/  LDCU UR6, c[0x0][0x3a0] ;  /* 0x00007400ff0677ac */ /* 0x000e240008000800 */
[----:B0-----:R-:W-:-:S13]  /*0200*/  ISETP.NE.AND P0, PT, R6, UR6, PT ;  /* 0x0000000606007c0c */ /* 0x001fda000bf05270 */
[----:B------:R-:W-:Y:S05]  /*0210*/  @P0 BRA `(.L_x_43) ;  /* 0x0000000000180947 */ /* 0x000fea0003800000 */
[----:B------:R-:W0:Y:S01]  /*0220*/  LDCU UR6, c[0x0][0x3a4] ;  /* 0x00007480ff0677ac */ /* 0x000e220008000800 */
[C---:B-----5:R-:W-:Y:S02]  /*0230*/  ISETP.NE.AND P1, PT, R2.reuse, 0x1, PT ;  /* 0x000000010200780c */ /* 0x060fe40003f25270 */
[----:B------:R-:W-:Y:S02]  /*0240*/  PLOP3.LUT P0, PT, PT, PT, PT, 0x8, 0x80 ;  /* 0x000000000080781c */ /* 0x000fe40003f0e170 */
[----:B0-----:R-:W-:-:S13]  /*0250*/  ISETP.EQ.OR P1, PT, R2, UR6, !P1 ;  /* 0x0000000602007c0c */ /* 0x001fda000cf22670 */
[----:B------:R-:W-:Y:S05]  /*0260*/  @P1 BREAK.RELIABLE B1 ;  /* 0x0000000000011942 */ /* 0x000fea0003800100 */
[----:B------:R-:W-:Y:S05]  /*0270*/  @P1 BRA `(.L_x_42) ;  /* 0x0000000000481947 */ /* 0x000fea0003800000 */
.L_x_43:
[----:B------:R-:W-:Y:S05]  /*0280*/  BSYNC.RELIABLE B1 ;  /* 0x0000000000017941 */ /* 0x000fea0003800100 */
.L_x_40:
[----:B-----5:R-:W-:-:S13]  /*0290*/  ISETP.NE.AND P0, PT, R9, 0x1, PT ;  /* 0x000000010900780c */ /* 0x020fda0003f05270 */
[----:B------:R-:W-:Y:S05]  /*02a0*/  @P0 BRA `(.L_x_44) ;  /* 0x0000000000180947 */ /* 0x000fea0003800000 */
[----:B------:R-:W0:Y:S01]  /*02b0*/  LDCU UR6, c[0x0][0x3a4] ;  /* 0x00007480ff0677ac */ /* 0x000e220008000800 */
[----:B------:R-:W-:Y:S02]  /*02c0*/  PLOP3.LUT P0, PT, PT, PT, PT, 0x8, 0x80 ;  /* 0x000000000080781c */ /* 0x000fe40003f0e170 */
[----:B0-----:R-:W-:-:S04]  /*02d0*/  ISETP.NE.AND P1, PT, R5, UR6, PT ;  /* 0x0000000605007c0c */ /* 0x001fc8000bf25270 */
[----:B------:R-:W-:-:S13]  /*02e0*/  ISETP.EQ.OR P1, PT, R5, 0x1, !P1 ;  /* 0x000000010500780c */ /* 0x000fda0004f22670 */
[----:B------:R-:W-:Y:S05]  /*02f0*/  @P1 BRA `(.L_x_42) ;  /* 0x0000000000281947 */ /* 0x000fea0003800000 */
[----:B------:R-:W-:Y:S05]  /*0300*/  BRA `(.L_x_45) ;  /* 0x0000000000207947 */ /* 0x000fea0003800000 */
.L_x_44:
[----:B------:R-:W0:Y:S02]  /*0310*/  LDCU UR6, c[0x0][0x3a0] ;  /* 0x00007400ff0677ac */ /* 0x000e240008000800 */
[----:B0-----:R-:W-:-:S13]  /*0320*/  ISETP.NE.AND P0, PT, R9, UR6, PT ;  /* 0x0000000609007c0c */ /* 0x001fda000bf05270 */
[----:B------:R-:W-:Y:S05]  /*0330*/  @P0 BRA `(.L_x_45) ;  /* 0x0000000000140947 */ /* 0x000fea0003800000 */
[----:B------:R-:W0:Y:S01]  /*0340*/  LDCU UR6, c[0x0][0x3a4] ;  /* 0x00007480ff0677ac */ /* 0x000e220008000800 */
[C---:B------:R-:W-:Y:S02]  /*0350*/  ISETP.NE.AND P1, PT, R5.reuse, 0x1, PT ;  /* 0x000000010500780c */ /* 0x040fe40003f25270 */
[----:B------:R-:W-:Y:S02]  /*0360*/  PLOP3.LUT P0, PT, PT, PT, PT, 0x8, 0x80 ;  /* 0x000000000080781c */ /* 0x000fe40003f0e170 */
[----:B0-----:R-:W-:-:S13]  /*0370*/  ISETP.EQ.OR P1, PT, R5, UR6, !P1 ;  /* 0x0000000605007c0c */ /* 0x001fda000cf22670 */
[----:B------:R-:W-:Y:S05]  /*0380*/  @P1 BRA `(.L_x_42) ;  /* 0x0000000000041947 */ /* 0x000fea0003800000 */
.L_x_45:
[----:B------:R-:W-:-:S13]  /*0390*/  PLOP3.LUT P0, PT, PT, PT, PT, 0x80, 0x8 ;  /* 0x000000000008781c */ /* 0x000fda0003f0f070 */
.L_x_42:
[----:B------:R-:W-:Y:S05]  /*03a0*/  BSYNC.RECONVERGENT B0 ;  /* 0x0000000000007941 */ /* 0x000fea0003800200 */
.L_x_39:
[----:B------:R-:W-:Y:S05]  /*03b0*/  WARPSYNC.ALL ;  /* 0x0000000000007948 */ /* 0x000fea0003800000 */
[----:B------:R-:W-:Y:S01]  /*03c0*/  IMAD.IADD R2, R2, 0x1, -R5 ;  /* 0x0000000102027824 */ /* 0x000fe200078e0a05 */
[----:B------:R-:W0:Y:S01]  /*03d0*/  LDCU.64 UR6, c[0x0][0x3b0] ;  /* 0x00007600ff0677ac */ /* 0x000e220008000a00 */
[----:B------:R-:W-:Y:S02]  /*03e0*/  IMAD.IADD R3, R6, 0x1, -R9 ;  /* 0x0000000106037824 */ /* 0x000fe400078e0a09 */
[----:B------:R-:W-:Y:S01]  /*03f0*/  IMAD.IADD R6, R9, 0x1, -R6 ;  /* 0x0000000109067824 */ /* 0x000fe200078e0a06 */
[----:B------:R-:W-:-:S02]  /*0400*/  IABS R2, R2 ;  /* 0x0000000200027213 */ /* 0x000fc40000000000 */
[----:B------:R-:W-:-:S03]  /*0410*/  IABS R4, R3 ;  /* 0x0000000300047213 */ /* 0x000fc60000000000 */
[----:B------:R-:W-:Y:S02]  /*0420*/  IMAD.MOV.U32 R3, RZ, RZ, R2 ;  /* 0x000000ffff037224 */ /* 0x000fe400078e0002 */
[----:B------:R-:W-:-:S04]  /*0430*/  IMAD.MOV.U32 R2, RZ, RZ, R4 ;  /* 0x000000ffff027224 */ /* 0x000fc800078e0004 */
[----:B------:R-:W-:-:S05]  /*0440*/  IMAD.IADD R2, R3, 0x1, -R2 ;  /* 0x0000000103027824 */ /* 0x000fca00078e0a02 */
[----:B------:R-:W-:Y:S02]  /*0450*/  IABS R4, R2 ;  /* 0x0000000200047213 */ /* 0x000fe40000000000 */
[----:B------:R-:W-:Y:S02]  /*0460*/  IABS R2, R6 ;  /* 0x0000000600027213 */ /* 0x000fe40000000000 */
[----:B------:R-:W-:Y:S02]  /*0470*/  LOP3.LUT R5, R4, 0x1, RZ, 0xc0, !PT ;  /* 0x0000000104057812 */ /* 0x000fe400078ec0ff */
[----:B------:R-:W-:Y:S02]  /*0480*/  VIMNMX R2, PT, PT, R3, R2, PT ;  /* 0x0000000203027248 */ /* 0x000fe40003fe0100 */
[----:B------:R-:W-:-:S03]  /*0490*/  ISETP.NE.U32.AND P1, PT, R5, 0x1, PT ;  /* 0x000000010500780c */ /* 0x000fc60003f25070 */
[----:B------:R-:W-:Y:S01]  /*04a0*/  IMAD.SHL.U32 R3, R2, 0x2, RZ ;  /* 0x0000000202037824 */ /* 0x000fe200078e00ff */
[C---:B------:R-:W-:Y:S01]  /*04b0*/  ISETP.GT.AND P1, PT, R4.reuse, 0x1, !P1 ;  /* 0x000000010400780c */ /* 0x040fe20004f24270 */
[----:B------:R-:W-:-:S03]  /*04c0*/  VIADD R4, R4, 0x3 ;  /* 0x0000000304047836 */ /* 0x000fc60000000000 */
[----:B------:R-:W-:Y:S02]  /*04d0*/  PLOP3.LUT P0, PT, P0, P1, PT, 0x80, 0x8 ;  /* 0x000000000008781c */ /* 0x000fe40000703070 */
[C---:B0-----:R-:W-:Y:S02]  /*04e0*/  IADD3 R2, P1, PT, R0.reuse, UR6, RZ ;  /* 0x0000000600027c10 */ /* 0x041fe4000ff3e0ff */
[----:B------:R-:W-:Y:S02]  /*04f0*/  ISETP.GE.AND P0, PT, R3, R4, P0 ;  /* 0x000000040300720c */ /* 0x000fe40000706270 */
[----:B------:R-:W-:Y:S02]  /*0500*/  LEA.HI.X.SX32 R3, R0, UR7, 0x1, P1 ;  /* 0x0000000700037c11 */ /* 0x000fe400088f0eff */
[----:B------:R-:W-:-:S05]  /*0510*/  SEL R5, RZ, 0x1, !P0 ;  /* 0x00000001ff057807 */ /* 0x000fca0004000000 */
[----:B------:R-:W-:Y:S01]  /*0520*/  STG.E.U8 desc[UR4][R2.64], R5 ;  /* 0x0000000502007986 */ /* 0x000fe2000c101104 */
[----:B------:R-:W-:Y:S05]  /*0530*/  EXIT ;  /* 0x000000000000794d */ /* 0x000fea0003800000 */
.L_x_46:
        /* <DEDUP_REMOVED lines=12> */
.L_x_49:


//--------------------- .nv.shared.reserved.0     --------------------------
	.section	.nv.shared.reserved.0,"aw",@nobits
	.weak		__nv_reservedSMEM_offset_0_alias
	.size		__nv_reservedSMEM_offset_0_alias, 0, 64
	.other		__nv_reservedSMEM_offset_0_alias,@"STO_CUDA_RESERVED_SHARED STV_DEFAULT"
__nv_reservedSMEM_offset_0_alias:
	.zero		0
	.zero		64


//--------------------- .nv.constant0._Z4findPiS_S_S_S_S_S_S_S_S_S_S_iiiPb --------------------------
	.section	.nv.constant0._Z4findPiS_S_S_S_S_S_S_S_S_S_S_iiiPb,"a",@progbits
	.sectionflags	@""
	.align	4
.nv.constant0._Z4findPiS_S_S_S_S_S_S_S_S_S_S_iiiPb:
	.zero		1016


//--------------------- .nv.constant0._Z17make_three_pointsPiS_S_S_S_S_S_S_ii --------------------------
	.section	.nv.constant0._Z17make_three_pointsPiS_S_S_S_S_S_S_ii,"a",@progbits
	.sectionflags	@""
	.align	4
.nv.constant0._Z17make_three_pointsPiS_S_S_S_S_S_S_ii:
	.zero		968


//--------------------- .nv.constant0._Z9four_condPiS_S_S_iiiPb --------------------------
	.section	.nv.constant0._Z9four_condPiS_S_S_iiiPb,"a",@progbits
	.sectionflags	@""
	.align	4
.nv.constant0._Z9four_condPiS_S_S_iiiPb:
	.zero		952


//--------------------- SYMBOLS --------------------------

	.type		.nv.reservedSmem.offset0,@object
	.size		.nv.reservedSmem.offset0,0x4
	.type		malloc,@function
